	.target	sm_90a

	.elftype	@"ET_EXEC"


//--------------------- .note.nv.tkinfo           --------------------------
	.section	.note.nv.tkinfo,"",@"SHT_NOTE"
	.sectionflags	@"SHF_NOTE_NV_TKINFO"
	.tkinfo
        /*0018*/ 	.word	0x00000002
        /*0030*/ 	.string	""
        /*0030*/ 	.string	"ptxas"
        /*0030*/ 	.string	"Cuda compilation tools, release 13.0, V13.0.88"
        /*0030*/ 	.string	"Build cuda_13.0.r13.0/compiler.36424714_0"
        /*0030*/ 	.string	"-v  -suppress-debug-info  -lineinfo  -arch sm_90a "



//--------------------- .note.nv.cuinfo           --------------------------
	.section	.note.nv.cuinfo,"",@"SHT_NOTE"
	.sectionflags	@"SHF_NOTE_NV_CUINFO"
        /*0018*/ 	.short	0x0002
        /*001a*/ 	.short	0x005a
        /*001c*/ 	.short	0x0082
	.zero		2


//--------------------- .nv.info                  --------------------------
	.section	.nv.info,"",@"SHT_CUDA_INFO"
	.align	4


	//----- nvinfo : EIATTR_REGCOUNT
	.align		4
        /*0000*/ 	.byte	0x04, 0x2f
        /*0002*/ 	.short	(.L_1 - .L_0)
	.align		4
.L_0:
        /*0004*/ 	.word	index@(matmul_kernel)
        /*0008*/ 	.word	0x0000004f


	//----- nvinfo : EIATTR_FRAME_SIZE
	.align		4
.L_1:
        /*000c*/ 	.byte	0x04, 0x11
        /*000e*/ 	.short	(.L_3 - .L_2)
	.align		4
.L_2:
        /*0010*/ 	.word	index@(matmul_kernel)
        /*0014*/ 	.word	0x00000000


	//----- nvinfo : EIATTR_MIN_STACK_SIZE
	.align		4
.L_3:
        /*0018*/ 	.byte	0x04, 0x12
        /*001a*/ 	.short	(.L_5 - .L_4)
	.align		4
.L_4:
        /*001c*/ 	.word	index@(matmul_kernel)
        /*0020*/ 	.word	0x00000000
.L_5:


//--------------------- .nv.compat                --------------------------
	.section	.nv.compat,"",@"SHT_CUDA_COMPAT_INFO"
	.align	4
        /*0000*/ 	.byte	0x02, 0x09, 0x01, 0x00, 0x02, 0x02, 0x02, 0x00, 0x02, 0x05, 0x05, 0x00, 0x03, 0x07, 0x01, 0x01
        /*0010*/ 	.byte	0x02, 0x03, 0x00, 0x00, 0x02, 0x06, 0x01, 0x00, 0x04, 0x0b, 0x08, 0x00, 0x00, 0x00, 0x00, 0x00
        /*0020*/ 	.byte	0x00, 0x00, 0x00, 0x00


//--------------------- .nv.info.matmul_kernel    --------------------------
	.section	.nv.info.matmul_kernel,"",@"SHT_CUDA_INFO"
	.sectionflags	@""
	.align	4


	//----- nvinfo : EIATTR_CUDA_API_VERSION
	.align		4
        /*0000*/ 	.byte	0x04, 0x37
        /*0002*/ 	.short	(.L_7 - .L_6)
.L_6:
        /*0004*/ 	.word	0x00000082


	//----- nvinfo : EIATTR_KPARAM_INFO
	.align		4
.L_7:
        /*0008*/ 	.byte	0x04, 0x17
        /*000a*/ 	.short	(.L_9 - .L_8)
.L_8:
        /*000c*/ 	.word	0x00000000
        /*0010*/ 	.short	0x000d
        /*0012*/ 	.short	0x0048
        /*0014*/ 	.byte	0x00, 0xf4, 0x21, 0x00


	//----- nvinfo : EIATTR_KPARAM_INFO
	.align		4
.L_9:
        /*0018*/ 	.byte	0x04, 0x17
        /*001a*/ 	.short	(.L_11 - .L_10)
.L_10:
        /*001c*/ 	.word	0x00000000
        /*0020*/ 	.short	0x000c
        /*0022*/ 	.short	0x0040
        /*0024*/ 	.byte	0x00, 0xf4, 0x21, 0x00


	//----- nvinfo : EIATTR_KPARAM_INFO
	.align		4
.L_11:
        /*0028*/ 	.byte	0x04, 0x17
        /*002a*/ 	.short	(.L_13 - .L_12)
.L_12:
        /*002c*/ 	.word	0x00000000
        /*0030*/ 	.short	0x000b
        /*0032*/ 	.short	0x0038
        /*0034*/ 	.byte	0x00, 0xf0, 0x11, 0x00


	//----- nvinfo : EIATTR_KPARAM_INFO
	.align		4
.L_13:
        /*0038*/ 	.byte	0x04, 0x17
        /*003a*/ 	.short	(.L_15 - .L_14)
.L_14:
        /*003c*/ 	.word	0x00000000
        /*0040*/ 	.short	0x000a
        /*0042*/ 	.short	0x0034
        /*0044*/ 	.byte	0x00, 0xf0, 0x11, 0x00


	//----- nvinfo : EIATTR_KPARAM_INFO
	.align		4
.L_15:
        /*0048*/ 	.byte	0x04, 0x17
        /*004a*/ 	.short	(.L_17 - .L_16)
.L_16:
        /*004c*/ 	.word	0x00000000
        /*0050*/ 	.short	0x0009
        /*0052*/ 	.short	0x0030
        /*0054*/ 	.byte	0x00, 0xf0, 0x11, 0x00


	//----- nvinfo : EIATTR_KPARAM_INFO
	.align		4
.L_17:
        /*0058*/ 	.byte	0x04, 0x17
        /*005a*/ 	.short	(.L_19 - .L_18)
.L_18:
        /*005c*/ 	.word	0x00000000
        /*0060*/ 	.short	0x0008
        /*0062*/ 	.short	0x002c
        /*0064*/ 	.byte	0x00, 0xf0, 0x11, 0x00


	//----- nvinfo : EIATTR_KPARAM_INFO
	.align		4
.L_19:
        /*0068*/ 	.byte	0x04, 0x17
        /*006a*/ 	.short	(.L_21 - .L_20)
.L_20:
        /*006c*/ 	.word	0x00000000
        /*0070*/ 	.short	0x0007
        /*0072*/ 	.short	0x0028
        /*0074*/ 	.byte	0x00, 0xf0, 0x11, 0x00


	//----- nvinfo : EIATTR_KPARAM_INFO
	.align		4
.L_21:
        /*0078*/ 	.byte	0x04, 0x17
        /*007a*/ 	.short	(.L_23 - .L_22)
.L_22:
        /*007c*/ 	.word	0x00000000
        /*0080*/ 	.short	0x0006
        /*0082*/ 	.short	0x0024
        /*0084*/ 	.byte	0x00, 0xf0, 0x11, 0x00


	//----- nvinfo : EIATTR_KPARAM_INFO
	.align		4
.L_23:
        /*0088*/ 	.byte	0x04, 0x17
        /*008a*/ 	.short	(.L_25 - .L_24)
.L_24:
        /*008c*/ 	.word	0x00000000
        /*0090*/ 	.short	0x0005
        /*0092*/ 	.short	0x0020
        /*0094*/ 	.byte	0x00, 0xf0, 0x11, 0x00


	//----- nvinfo : EIATTR_KPARAM_INFO
	.align		4
.L_25:
        /*0098*/ 	.byte	0x04, 0x17
        /*009a*/ 	.short	(.L_27 - .L_26)
.L_26:
        /*009c*/ 	.word	0x00000000
        /*00a0*/ 	.short	0x0004
        /*00a2*/ 	.short	0x001c
        /*00a4*/ 	.byte	0x00, 0xf0, 0x11, 0x00


	//----- nvinfo : EIATTR_KPARAM_INFO
	.align		4
.L_27:
        /*00a8*/ 	.byte	0x04, 0x17
        /*00aa*/ 	.short	(.L_29 - .L_28)
.L_28:
        /*00ac*/ 	.word	0x00000000
        /*00b0*/ 	.short	0x0003
        /*00b2*/ 	.short	0x0018
        /*00b4*/ 	.byte	0x00, 0xf0, 0x11, 0x00


	//----- nvinfo : EIATTR_KPARAM_INFO
	.align		4
.L_29:
        /*00b8*/ 	.byte	0x04, 0x17
        /*00ba*/ 	.short	(.L_31 - .L_30)
.L_30:
        /*00bc*/ 	.word	0x00000000
        /*00c0*/ 	.short	0x0002
        /*00c2*/ 	.short	0x0010
        /*00c4*/ 	.byte	0x00, 0xf4, 0x21, 0x00


	//----- nvinfo : EIATTR_KPARAM_INFO
	.align		4
.L_31:
        /*00c8*/ 	.byte	0x04, 0x17
        /*00ca*/ 	.short	(.L_33 - .L_32)
.L_32:
        /*00cc*/ 	.word	0x00000000
        /*00d0*/ 	.short	0x0001
        /*00d2*/ 	.short	0x0008
        /*00d4*/ 	.byte	0x00, 0xf4, 0x21, 0x00


	//----- nvinfo : EIATTR_KPARAM_INFO
	.align		4
.L_33:
        /*00d8*/ 	.byte	0x04, 0x17
        /*00da*/ 	.short	(.L_35 - .L_34)
.L_34:
        /*00dc*/ 	.word	0x00000000
        /*00e0*/ 	.short	0x0000
        /*00e2*/ 	.short	0x0000
        /*00e4*/ 	.byte	0x00, 0xf4, 0x21, 0x00


	//----- nvinfo : EIATTR_SPARSE_MMA_MASK
	.align		4
.L_35:
        /*00e8*/ 	.byte	0x03, 0x50
        /*00ea*/ 	.short	0x0000


	//----- nvinfo : EIATTR_MAXREG_COUNT
	.align		4
        /*00ec*/ 	.byte	0x03, 0x1b
        /*00ee*/ 	.short	0x00ff


	//----- nvinfo : EIATTR_NUM_BARRIERS
	.align		4
        /*00f0*/ 	.byte	0x02, 0x4c
        /*00f2*/ 	.byte	0x01
	.zero		1


	//----- nvinfo : EIATTR_MERCURY_ISA_VERSION
	.align		4
        /*00f4*/ 	.byte	0x03, 0x5f
        /*00f6*/ 	.short	0x0101


	//----- nvinfo : EIATTR_EXIT_INSTR_OFFSETS
	.align		4
        /*00f8*/ 	.byte	0x04, 0x1c
        /*00fa*/ 	.short	(.L_37 - .L_36)


	//   ....[0]....
.L_36:
        /*00fc*/ 	.word	0x00001cb0


	//   ....[1]....
        /*0100*/ 	.word	0x00001d00


	//----- nvinfo : EIATTR_REQNTID
	.align		4
.L_37:
        /*0104*/ 	.byte	0x04, 0x10
        /*0106*/ 	.short	(.L_39 - .L_38)
.L_38:
        /*0108*/ 	.word	0x00000100
        /*010c*/ 	.word	0x00000001
        /*0110*/ 	.word	0x00000001


	//----- nvinfo : EIATTR_CBANK_PARAM_SIZE
	.align		4
.L_39:
        /*0114*/ 	.byte	0x03, 0x19
        /*0116*/ 	.short	0x0050


	//----- nvinfo : EIATTR_PARAM_CBANK
	.align		4
        /*0118*/ 	.byte	0x04, 0x0a
        /*011a*/ 	.short	(.L_41 - .L_40)
	.align		4
.L_40:
        /*011c*/ 	.word	index@(.nv.constant0.matmul_kernel)
        /*0120*/ 	.short	0x0210
        /*0122*/ 	.short	0x0050


	//----- nvinfo : EIATTR_SW_WAR
	.align		4
.L_41:
        /*0124*/ 	.byte	0x04, 0x36
        /*0126*/ 	.short	(.L_43 - .L_42)
.L_42:
        /*0128*/ 	.word	0x00000008
.L_43:


//--------------------- .nv.callgraph             --------------------------
	.section	.nv.callgraph,"",@"SHT_CUDA_CALLGRAPH"
	.align	4
	.sectionentsize	8
	.align		4
        /*0000*/ 	.word	0x00000000
	.align		4
        /*0004*/ 	.word	0xffffffff
	.align		4
        /*0008*/ 	.word	0x00000000
	.align		4
        /*000c*/ 	.word	0xfffffffe
	.align		4
        /*0010*/ 	.word	0x00000000
	.align		4
        /*0014*/ 	.word	0xfffffffd
	.align		4
        /*0018*/ 	.word	0x00000000
	.align		4
        /*001c*/ 	.word	0xfffffffc


//--------------------- .text.matmul_kernel       --------------------------
	.section	.text.matmul_kernel,"ax",@progbits
	.align	128
        .global         matmul_kernel
        .type           matmul_kernel,@function
        .size           matmul_kernel,(.L_x_3 - matmul_kernel)
        .other          matmul_kernel,@"STO_CUDA_ENTRY STV_DEFAULT"
matmul_kernel:
.text.matmul_kernel:
[----:B------:R-:W-:Y:S08]  /*0000*/  LDC R1, c[0x0][0x28] ;  /* 0x00000a00ff017b82 */ /* 0x000ff00000000800 */
[----:B------:R-:W0:Y:S01]  /*0010*/  LDC.64 R6, c[0x0][0x228] ;  /* 0x00008a00ff067b82 */ /* 0x000e220000000a00 */
[----:B------:R-:W1:Y:S01]  /*0020*/  S2R R5, SR_CTAID.X ;  /* 0x0000000000057919 */ /* 0x000e620000002500 */
[----:B------:R-:W-:Y:S01]  /*0030*/  UMOV UR4, 0x400 ;  /* 0x0000040000047882 */ /* 0x000fe20000000000 */
[----:B------:R-:W-:Y:S01]  /*0040*/  ULDC.64 UR6, c[0x0][0x208] ;  /* 0x0000820000067ab9 */ /* 0x000fe20000000a00 */
[----:B------:R-:W2:Y:S04]  /*0050*/  S2R R33, SR_TID.X ;  /* 0x0000000000217919 */ /* 0x000ea80000002100 */
[----:B------:R-:W3:Y:S01]  /*0060*/  S2UR UR5, SR_CgaCtaId ;  /* 0x00000000000579c3 */ /* 0x000ee20000008800 */
[----:B0-----:R-:W-:-:S05]  /*0070*/  VIADD R0, R7, 0xf ;  /* 0x0000000f07007836 */ /* 0x001fca0000000000 */
[----:B------:R-:W-:Y:S01]  /*0080*/  SHF.R.S32.HI R3, RZ, 0x1f, R0 ;  /* 0x0000001fff037819 */ /* 0x000fe20000011400 */
[----:B---3--:R-:W-:-:S03]  /*0090*/  ULEA UR4, UR5, UR4, 0x18 ;  /* 0x0000000405047291 */ /* 0x008fc6000f8ec03f */
[----:B------:R-:W-:Y:S02]  /*00a0*/  LEA.HI R3, R3, R0, RZ, 0x4 ;  /* 0x0000000003037211 */ /* 0x000fe400078f20ff */
[----:B-1----:R-:W-:Y:S02]  /*00b0*/  IABS R10, R5 ;  /* 0x00000005000a7213 */ /* 0x002fe40000000000 */
[----:B------:R-:W-:-:S05]  /*00c0*/  SHF.R.S32.HI R3, RZ, 0x4, R3 ;  /* 0x00000004ff037819 */ /* 0x000fca0000011403 */
[----:B------:R-:W-:-:S05]  /*00d0*/  IMAD.SHL.U32 R4, R3, 0x8, RZ ;  /* 0x0000000803047824 */ /* 0x000fca00078e00ff */
[-C--:B------:R-:W-:Y:S02]  /*00e0*/  IABS R9, R4.reuse ;  /* 0x0000000400097213 */ /* 0x080fe40000000000 */
[----:B------:R-:W-:Y:S02]  /*00f0*/  IABS R12, R4 ;  /* 0x00000004000c7213 */ /* 0x000fe40000000000 */
[----:B------:R-:W0:Y:S08]  /*0100*/  I2F.RP R0, R9 ;  /* 0x0000000900007306 */ /* 0x000e300000209400 */
[----:B0-----:R-:W0:Y:S02]  /*0110*/  MUFU.RCP R0, R0 ;  /* 0x0000000000007308 */ /* 0x001e240000001000 */
[----:B0-----:R-:W-:-:S02]  /*0120*/  VIADD R2, R0, 0xffffffe ;  /* 0x0ffffffe00027836 */ /* 0x001fc40000000000 */
[----:B------:R-:W-:-:S04]  /*0130*/  IMAD.MOV R0, RZ, RZ, -R12 ;  /* 0x000000ffff007224 */ /* 0x000fc800078e0a0c */
[----:B------:R0:W1:Y:S02]  /*0140*/  F2I.FTZ.U32.TRUNC.NTZ R3, R2 ;  /* 0x0000000200037305 */ /* 0x000064000021f000 */
[----:B0-----:R-:W-:Y:S02]  /*0150*/  IMAD.MOV.U32 R2, RZ, RZ, RZ ;  /* 0x000000ffff027224 */ /* 0x001fe400078e00ff */
[----:B-1----:R-:W-:-:S04]  /*0160*/  IMAD.MOV R8, RZ, RZ, -R3 ;  /* 0x000000ffff087224 */ /* 0x002fc800078e0a03 */
[----:B------:R-:W-:Y:S02]  /*0170*/  IMAD R11, R8, R9, RZ ;  /* 0x00000009080b7224 */ /* 0x000fe400078e02ff */
[----:B------:R-:W-:Y:S02]  /*0180*/  IMAD.MOV.U32 R8, RZ, RZ, R10 ;  /* 0x000000ffff087224 */ /* 0x000fe400078e000a */
[----:B------:R-:W-:-:S06]  /*0190*/  IMAD.HI.U32 R3, R3, R11, R2 ;  /* 0x0000000b03037227 */ /* 0x000fcc00078e0002 */
[----:B------:R-:W-:-:S04]  /*01a0*/  IMAD.HI.U32 R3, R3, R8, RZ ;  /* 0x0000000803037227 */ /* 0x000fc800078e00ff */
[----:B------:R-:W-:-:S05]  /*01b0*/  IMAD R0, R3, R0, R8 ;  /* 0x0000000003007224 */ /* 0x000fca00078e0208 */
[----:B------:R-:W-:-:S13]  /*01c0*/  ISETP.GT.U32.AND P1, PT, R9, R0, PT ;  /* 0x000000000900720c */ /* 0x000fda0003f24070 */
[----:B------:R-:W-:Y:S02]  /*01d0*/  @!P1 IMAD.IADD R0, R0, 0x1, -R9 ;  /* 0x0000000100009824 */ /* 0x000fe400078e0a09 */
[----:B------:R-:W-:Y:S01]  /*01e0*/  @!P1 VIADD R3, R3, 0x1 ;  /* 0x0000000103039836 */ /* 0x000fe20000000000 */
[----:B------:R-:W-:Y:S02]  /*01f0*/  ISETP.NE.AND P1, PT, R4, RZ, PT ;  /* 0x000000ff0400720c */ /* 0x000fe40003f25270 */
[----:B------:R-:W-:Y:S02]  /*0200*/  ISETP.GE.U32.AND P0, PT, R0, R9, PT ;  /* 0x000000090000720c */ /* 0x000fe40003f06070 */
[----:B------:R-:W-:-:S04]  /*0210*/  LOP3.LUT R0, R5, R4, RZ, 0x3c, !PT ;  /* 0x0000000405007212 */ /* 0x000fc800078e3cff */
[----:B------:R-:W-:Y:S01]  /*0220*/  ISETP.GE.AND P2, PT, R0, RZ, PT ;  /* 0x000000ff0000720c */ /* 0x000fe20003f46270 */
[----:B------:R-:W-:-:S06]  /*0230*/  VIADD R0, R6, 0x1f ;  /* 0x0000001f06007836 */ /* 0x000fcc0000000000 */
[----:B------:R-:W-:-:S04]  /*0240*/  @P0 VIADD R3, R3, 0x1 ;  /* 0x0000000103030836 */ /* 0x000fc80000000000 */
[----:B------:R-:W-:Y:S01]  /*0250*/  IMAD.MOV.U32 R2, RZ, RZ, R3 ;  /* 0x000000ffff027224 */ /* 0x000fe200078e0003 */
[----:B------:R-:W-:-:S03]  /*0260*/  SHF.R.S32.HI R3, RZ, 0x1f, R0 ;  /* 0x0000001fff037819 */ /* 0x000fc60000011400 */
[----:B------:R-:W-:Y:S01]  /*0270*/  @!P2 IMAD.MOV R2, RZ, RZ, -R2 ;  /* 0x000000ffff02a224 */ /* 0x000fe200078e0a02 */
[----:B------:R-:W-:Y:S02]  /*0280*/  @!P1 LOP3.LUT R2, RZ, R4, RZ, 0x33, !PT ;  /* 0x00000004ff029212 */ /* 0x000fe400078e33ff */
[----:B------:R-:W-:-:S03]  /*0290*/  LEA.HI R3, R3, R0, RZ, 0x5 ;  /* 0x0000000003037211 */ /* 0x000fc600078f28ff */
[----:B------:R-:W-:Y:S02]  /*02a0*/  IMAD.SHL.U32 R10, R2, 0x8, RZ ;  /* 0x00000008020a7824 */ /* 0x000fe400078e00ff */
[----:B------:R-:W-:-:S03]  /*02b0*/  IMAD.MOV R2, RZ, RZ, -R2 ;  /* 0x000000ffff027224 */ /* 0x000fc600078e0a02 */
[----:B------:R-:W-:Y:S01]  /*02c0*/  LEA.HI.SX32 R3, R3, -R10, 0x1b ;  /* 0x8000000a03037211 */ /* 0x000fe200078fdaff */
[----:B------:R-:W-:-:S03]  /*02d0*/  IMAD R4, R4, R2, R5 ;  /* 0x0000000204047224 */ /* 0x000fc600078e0205 */
[----:B------:R-:W-:Y:S02]  /*02e0*/  VIMNMX R13, R3, 0x8, PT ;  /* 0x00000008030d7848 */ /* 0x000fe40003fe0100 */
[----:B------:R-:W-:Y:S02]  /*02f0*/  IABS R11, R4 ;  /* 0x00000004000b7213 */ /* 0x000fe40000000000 */
[----:B------:R-:W-:-:S04]  /*0300*/  IABS R9, R13 ;  /* 0x0000000d00097213 */ /* 0x000fc80000000000 */
[----:B------:R-:W0:Y:S08]  /*0310*/  I2F.RP R0, R9 ;  /* 0x0000000900007306 */ /* 0x000e300000209400 */
[----:B0-----:R-:W0:Y:S02]  /*0320*/  MUFU.RCP R0, R0 ;  /* 0x0000000000007308 */ /* 0x001e240000001000 */
[----:B0-----:R-:W-:-:S06]  /*0330*/  VIADD R3, R0, 0xffffffe ;  /* 0x0ffffffe00037836 */ /* 0x001fcc0000000000 */
[----:B------:R-:W0:Y:S02]  /*0340*/  F2I.FTZ.U32.TRUNC.NTZ R3, R3 ;  /* 0x0000000300037305 */ /* 0x000e24000021f000 */
[----:B0-----:R-:W-:-:S04]  /*0350*/  IMAD.MOV R8, RZ, RZ, -R3 ;  /* 0x000000ffff087224 */ /* 0x001fc800078e0a03 */
[----:B------:R-:W-:Y:S01]  /*0360*/  IMAD.MOV.U32 R2, RZ, RZ, R8 ;  /* 0x000000ffff027224 */ /* 0x000fe200078e0008 */
[----:B------:R-:W-:-:S03]  /*0370*/  IABS R8, R13 ;  /* 0x0000000d00087213 */ /* 0x000fc60000000000 */
[----:B------:R-:W-:Y:S02]  /*0380*/  IMAD R5, R2, R9, RZ ;  /* 0x0000000902057224 */ /* 0x000fe400078e02ff */
[----:B------:R-:W-:Y:S02]  /*0390*/  IMAD.MOV.U32 R2, RZ, RZ, RZ ;  /* 0x000000ffff027224 */ /* 0x000fe400078e00ff */
[----:B------:R-:W-:Y:S02]  /*03a0*/  IMAD.MOV R0, RZ, RZ, -R8 ;  /* 0x000000ffff007224 */ /* 0x000fe400078e0a08 */
[----:B------:R-:W-:Y:S01]  /*03b0*/  IMAD.HI.U32 R2, R3, R5, R2 ;  /* 0x0000000503027227 */ /* 0x000fe200078e0002 */
[----:B------:R-:W0:Y:S01]  /*03c0*/  LDC R8, c[0x0][0x230] ;  /* 0x00008c00ff087b82 */ /* 0x000e220000000800 */
[----:B--2---:R-:W-:-:S04]  /*03d0*/  LOP3.LUT R3, R33, 0x1f, RZ, 0xc0, !PT ;  /* 0x0000001f21037812 */ /* 0x004fc800078ec0ff */
[----:B------:R-:W-:-:S04]  /*03e0*/  IMAD.HI.U32 R2, R2, R11, RZ ;  /* 0x0000000b02027227 */ /* 0x000fc800078e00ff */
[----:B------:R-:W-:Y:S01]  /*03f0*/  IMAD R0, R2, R0, R11 ;  /* 0x0000000002007224 */ /* 0x000fe200078e020b */
[----:B------:R-:W-:-:S04]  /*0400*/  SHF.R.U32.HI R11, RZ, 0x5, R33 ;  /* 0x00000005ff0b7819 */ /* 0x000fc80000011621 */
[----:B------:R-:W-:Y:S02]  /*0410*/  ISETP.GT.U32.AND P1, PT, R9, R0, PT ;  /* 0x000000000900720c */ /* 0x000fe40003f24070 */
[----:B------:R-:W-:Y:S01]  /*0420*/  SGXT.U32 R11, R11, 0x3 ;  /* 0x000000030b0b781a */ /* 0x000fe20000000000 */
[----:B0-----:R-:W-:-:S10]  /*0430*/  VIADD R8, R8, 0x3f ;  /* 0x0000003f08087836 */ /* 0x001fd40000000000 */
[----:B------:R-:W-:Y:S02]  /*0440*/  @!P1 IMAD.IADD R0, R0, 0x1, -R9 ;  /* 0x0000000100009824 */ /* 0x000fe400078e0a09 */
[----:B------:R-:W-:Y:S01]  /*0450*/  @!P1 VIADD R2, R2, 0x1 ;  /* 0x0000000102029836 */ /* 0x000fe20000000000 */
[----:B------:R-:W-:Y:S02]  /*0460*/  ISETP.NE.AND P1, PT, R13, RZ, PT ;  /* 0x000000ff0d00720c */ /* 0x000fe40003f25270 */
[----:B------:R-:W-:Y:S02]  /*0470*/  ISETP.GE.U32.AND P0, PT, R0, R9, PT ;  /* 0x000000090000720c */ /* 0x000fe40003f06070 */
[----:B------:R-:W-:Y:S02]  /*0480*/  LOP3.LUT R0, R4, R13, RZ, 0x3c, !PT ;  /* 0x0000000d04007212 */ /* 0x000fe400078e3cff */
[----:B------:R-:W-:Y:S02]  /*0490*/  LOP3.LUT R9, R33, 0xc0, RZ, 0xc0, !PT ;  /* 0x000000c021097812 */ /* 0x000fe400078ec0ff */
[----:B------:R-:W-:-:S07]  /*04a0*/  ISETP.GE.AND P2, PT, R0, RZ, PT ;  /* 0x000000ff0000720c */ /* 0x000fce0003f46270 */
[----:B------:R-:W-:Y:S01]  /*04b0*/  @P0 VIADD R2, R2, 0x1 ;  /* 0x0000000102020836 */ /* 0x000fe20000000000 */
[----:B------:R-:W-:-:S05]  /*04c0*/  ISETP.GT.AND P0, PT, R8, 0x3f, PT ;  /* 0x0000003f0800780c */ /* 0x000fca0003f04270 */
[----:B------:R-:W-:Y:S01]  /*04d0*/  @!P2 IMAD.MOV R2, RZ, RZ, -R2 ;  /* 0x000000ffff02a224 */ /* 0x000fe200078e0a02 */
[----:B------:R-:W-:-:S05]  /*04e0*/  @!P1 LOP3.LUT R2, RZ, R13, RZ, 0x33, !PT ;  /* 0x0000000dff029212 */ /* 0x000fca00078e33ff */
[----:B------:R-:W-:Y:S02]  /*04f0*/  IMAD.MOV R0, RZ, RZ, -R2 ;  /* 0x000000ffff007224 */ /* 0x000fe400078e0a02 */
[----:B------:R-:W-:Y:S01]  /*0500*/  @!P0 IMAD.SHL.U32 R31, R33, 0x10, RZ ;  /* 0x00000010211f8824 */ /* 0x000fe200078e00ff */
[----:B------:R-:W-:Y:S01]  /*0510*/  @!P0 CS2R R20, SRZ ;  /* 0x0000000000148805 */ /* 0x000fe2000001ff00 */
[----:B------:R-:W-:Y:S01]  /*0520*/  IMAD R0, R13, R0, R4 ;  /* 0x000000000d007224 */ /* 0x000fe200078e0204 */
[----:B------:R-:W-:Y:S01]  /*0530*/  @!P0 CS2R R22, SRZ ;  /* 0x0000000000168805 */ /* 0x000fe2000001ff00 */
[----:B------:R-:W-:Y:S02]  /*0540*/  IMAD.SHL.U32 R30, R2, 0x10, RZ ;  /* 0x00000010021e7824 */ /* 0x000fe400078e00ff */
[----:B------:R-:W-:-:S04]  /*0550*/  IMAD.IADD R0, R10, 0x1, R0 ;  /* 0x000000010a007824 */ /* 0x000fc800078e0200 */
[----:B------:R-:W-:Y:S01]  /*0560*/  IMAD R32, R0, 0x20, R3 ;  /* 0x0000002000207824 */ /* 0x000fe200078e0203 */
[----:B------:R-:W-:Y:S06]  /*0570*/  @!P0 BRA `(.L_x_0) ;  /* 0x00000014000c8947 */ /* 0x000fec0003800000 */
[----:B------:R-:W-:Y:S01]  /*0580*/  IABS R17, R6 ;  /* 0x0000000600117213 */ /* 0x000fe20000000000 */
[----:B------:R-:W-:Y:S01]  /*0590*/  IMAD.SHL.U32 R31, R33, 0x10, RZ ;  /* 0x00000010211f7824 */ /* 0x000fe200078e00ff */
[----:B------:R-:W-:Y:S01]  /*05a0*/  IABS R12, R7 ;  /* 0x00000007000c7213 */ /* 0x000fe20000000000 */
[----:B------:R-:W-:Y:S01]  /*05b0*/  ULDC.64 UR8, c[0x0][0x218] ;  /* 0x0000860000087ab9 */ /* 0x000fe20000000a00 */
[----:B------:R-:W0:Y:S01]  /*05c0*/  I2F.RP R10, R17 ;  /* 0x00000011000a7306 */ /* 0x000e220000209400 */
[----:B------:R-:W-:Y:S01]  /*05d0*/  IABS R15, R32 ;  /* 0x00000020000f7213 */ /* 0x000fe20000000000 */
[----:B------:R-:W-:Y:S01]  /*05e0*/  ULDC UR5, c[0x0][0x234] ;  /* 0x00008d0000057ab9 */ /* 0x000fe20000000800 */
[----:B------:R-:W-:Y:S01]  /*05f0*/  ISETP.GE.AND P6, PT, R32, RZ, PT ;  /* 0x000000ff2000720c */ /* 0x000fe20003fc6270 */
[----:B------:R-:W-:Y:S01]  /*0600*/  ULDC.64 UR10, c[0x0][0x210] ;  /* 0x00008400000a7ab9 */ /* 0x000fe20000000a00 */
[----:B------:R-:W-:Y:S02]  /*0610*/  SHF.R.U32.HI R29, RZ, 0x2, R33 ;  /* 0x00000002ff1d7819 */ /* 0x000fe40000011621 */
[----:B------:R-:W-:-:S02]  /*0620*/  CS2R R20, SRZ ;  /* 0x0000000000147805 */ /* 0x000fc4000001ff00 */
[----:B------:R-:W-:Y:S01]  /*0630*/  CS2R R22, SRZ ;  /* 0x0000000000167805 */ /* 0x000fe2000001ff00 */
[----:B------:R-:W1:Y:S08]  /*0640*/  I2F.RP R0, R12 ;  /* 0x0000000c00007306 */ /* 0x000e700000209400 */
[----:B0-----:R-:W0:Y:S08]  /*0650*/  MUFU.RCP R10, R10 ;  /* 0x0000000a000a7308 */ /* 0x001e300000001000 */
[----:B-1----:R-:W1:Y:S01]  /*0660*/  MUFU.RCP R0, R0 ;  /* 0x0000000000007308 */ /* 0x002e620000001000 */
[----:B0-----:R-:W-:-:S07]  /*0670*/  VIADD R4, R10, 0xffffffe ;  /* 0x0ffffffe0a047836 */ /* 0x001fce0000000000 */
[----:B------:R0:W2:Y:S01]  /*0680*/  F2I.FTZ.U32.TRUNC.NTZ R5, R4 ;  /* 0x0000000400057305 */ /* 0x0000a2000021f000 */
[----:B-1----:R-:W-:-:S07]  /*0690*/  VIADD R2, R0, 0xffffffe ;  /* 0x0ffffffe00027836 */ /* 0x002fce0000000000 */
[----:B------:R1:W3:Y:S01]  /*06a0*/  F2I.FTZ.U32.TRUNC.NTZ R3, R2 ;  /* 0x0000000200037305 */ /* 0x0002e2000021f000 */
[----:B0-----:R-:W-:Y:S02]  /*06b0*/  IMAD.MOV.U32 R4, RZ, RZ, RZ ;  /* 0x000000ffff047224 */ /* 0x001fe400078e00ff */
[----:B--2---:R-:W-:Y:S02]  /*06c0*/  IMAD.MOV R14, RZ, RZ, -R5 ;  /* 0x000000ffff0e7224 */ /* 0x004fe400078e0a05 */
[----:B-1----:R-:W-:Y:S02]  /*06d0*/  IMAD.MOV.U32 R2, RZ, RZ, RZ ;  /* 0x000000ffff027224 */ /* 0x002fe400078e00ff */
[----:B------:R-:W-:Y:S02]  /*06e0*/  IMAD R13, R14, R17, RZ ;  /* 0x000000110e0d7224 */ /* 0x000fe400078e02ff */
[----:B------:R-:W-:Y:S01]  /*06f0*/  IMAD.MOV.U32 R14, RZ, RZ, R15 ;  /* 0x000000ffff0e7224 */ /* 0x000fe200078e000f */
[----:B------:R-:W-:Y:S01]  /*0700*/  LEA.HI R15, R9, R30, RZ, 0x1a ;  /* 0x0000001e090f7211 */ /* 0x000fe200078fd0ff */
[----:B------:R-:W-:-:S03]  /*0710*/  IMAD.HI.U32 R5, R5, R13, R4 ;  /* 0x0000000d05057227 */ /* 0x000fc600078e0004 */
[----:B------:R-:W-:Y:S01]  /*0720*/  ISETP.GE.AND P2, PT, R15, RZ, PT ;  /* 0x000000ff0f00720c */ /* 0x000fe20003f46270 */
[----:B---3--:R-:W-:Y:S02]  /*0730*/  IMAD.MOV R0, RZ, RZ, -R3 ;  /* 0x000000ffff007224 */ /* 0x008fe400078e0a03 */
[----:B------:R-:W-:-:S04]  /*0740*/  IMAD.HI.U32 R5, R5, R14, RZ ;  /* 0x0000000e05057227 */ /* 0x000fc800078e00ff */
[----:B------:R-:W-:Y:S02]  /*0750*/  IMAD.MOV R5, RZ, RZ, -R5 ;  /* 0x000000ffff057224 */ /* 0x000fe400078e0a05 */
[----:B------:R-:W-:Y:S02]  /*0760*/  IMAD.MOV.U32 R9, RZ, RZ, R0 ;  /* 0x000000ffff097224 */ /* 0x000fe400078e0000 */
[----:B------:R-:W-:Y:S02]  /*0770*/  VIADD R16, R15, 0xc ;  /* 0x0000000c0f107836 */ /* 0x000fe40000000000 */
[----:B------:R-:W-:Y:S01]  /*0780*/  IMAD R10, R17, R5, R14 ;  /* 0x00000005110a7224 */ /* 0x000fe200078e020e */
[----:B------:R-:W-:Y:S01]  /*0790*/  IABS R14, R15 ;  /* 0x0000000f000e7213 */ /* 0x000fe20000000000 */
[----:B------:R-:W-:Y:S01]  /*07a0*/  IMAD R9, R9, R12, RZ ;  /* 0x0000000c09097224 */ /* 0x000fe200078e02ff */
[----:B------:R-:W-:Y:S01]  /*07b0*/  IABS R0, R16 ;  /* 0x0000001000007213 */ /* 0x000fe20000000000 */
[----:B------:R-:W-:Y:S01]  /*07c0*/  VIADD R18, R15, 0x8 ;  /* 0x000000080f127836 */ /* 0x000fe20000000000 */
[----:B------:R-:W-:Y:S01]  /*07d0*/  ISETP.GT.U32.AND P0, PT, R17, R10, PT ;  /* 0x0000000a1100720c */ /* 0x000fe20003f04070 */
[----:B------:R-:W-:-:S03]  /*07e0*/  IMAD.HI.U32 R2, R3, R9, R2 ;  /* 0x0000000903027227 */ /* 0x000fc600078e0002 */
[----:B------:R-:W-:Y:S01]  /*07f0*/  IABS R9, R18 ;  /* 0x0000001200097213 */ /* 0x000fe20000000000 */
[----:B------:R-:W-:Y:S02]  /*0800*/  VIADD R19, R15, 0x4 ;  /* 0x000000040f137836 */ /* 0x000fe40000000000 */
[----:B------:R-:W-:Y:S02]  /*0810*/  IMAD.MOV.U32 R5, RZ, RZ, R0 ;  /* 0x000000ffff057224 */ /* 0x000fe400078e0000 */
[----:B------:R-:W-:Y:S01]  /*0820*/  IMAD.HI.U32 R3, R2, R9, RZ ;  /* 0x0000000902037227 */ /* 0x000fe200078e00ff */
[----:B------:R-:W-:-:S03]  /*0830*/  IABS R13, R19 ;  /* 0x00000013000d7213 */ /* 0x000fc60000000000 */
[----:B------:R-:W-:-:S04]  /*0840*/  IMAD.HI.U32 R0, R2, R5, RZ ;  /* 0x0000000502007227 */ /* 0x000fc800078e00ff */
[----:B------:R-:W-:Y:S02]  /*0850*/  IMAD.MOV R4, RZ, RZ, -R0 ;  /* 0x000000ffff047224 */ /* 0x000fe400078e0a00 */
[----:B------:R-:W-:Y:S02]  /*0860*/  IMAD.MOV R3, RZ, RZ, -R3 ;  /* 0x000000ffff037224 */ /* 0x000fe400078e0a03 */
[----:B------:R-:W-:Y:S02]  /*0870*/  IMAD.MOV.U32 R15, RZ, RZ, R14 ;  /* 0x000000ffff0f7224 */ /* 0x000fe400078e000e */
[----:B------:R-:W-:-:S04]  /*0880*/  IMAD.HI.U32 R0, R2, R13, RZ ;  /* 0x0000000d02007227 */ /* 0x000fc800078e00ff */
[----:B------:R-:W-:Y:S01]  /*0890*/  @!P0 IMAD.IADD R10, R10, 0x1, -R17 ;  /* 0x000000010a0a8824 */ /* 0x000fe200078e0a11 */
[----:B------:R-:W-:Y:S01]  /*08a0*/  ISETP.GE.AND P0, PT, R16, RZ, PT ;  /* 0x000000ff1000720c */ /* 0x000fe20003f06270 */
[C---:B------:R-:W-:Y:S02]  /*08b0*/  IMAD R4, R12.reuse, R4, R5 ;  /* 0x000000040c047224 */ /* 0x040fe400078e0205 */
[----:B------:R-:W-:Y:S01]  /*08c0*/  IMAD R5, R12, R3, R9 ;  /* 0x000000030c057224 */ /* 0x000fe200078e0209 */
[----:B------:R-:W-:Y:S01]  /*08d0*/  ISETP.GT.U32.AND P5, PT, R17, R10, PT ;  /* 0x0000000a1100720c */ /* 0x000fe20003fa4070 */
[----:B------:R-:W-:Y:S01]  /*08e0*/  IMAD.HI.U32 R2, R2, R15, RZ ;  /* 0x0000000f02027227 */ /* 0x000fe200078e00ff */
[C---:B------:R-:W-:Y:S02]  /*08f0*/  ISETP.GT.U32.AND P3, PT, R12.reuse, R4, PT ;  /* 0x000000040c00720c */ /* 0x040fe40003f64070 */
[----:B------:R-:W-:Y:S01]  /*0900*/  ISETP.GT.U32.AND P4, PT, R12, R5, PT ;  /* 0x000000050c00720c */ /* 0x000fe20003f84070 */
[----:B------:R-:W-:-:S02]  /*0910*/  IMAD.MOV R3, RZ, RZ, -R0 ;  /* 0x000000ffff037224 */ /* 0x000fc400078e0a00 */
[----:B------:R-:W-:Y:S02]  /*0920*/  IMAD.MOV R14, RZ, RZ, -R2 ;  /* 0x000000ffff0e7224 */ /* 0x000fe400078e0a02 */
[C---:B------:R-:W-:Y:S02]  /*0930*/  IMAD.SHL.U32 R0, R33.reuse, 0x8, RZ ;  /* 0x0000000821007824 */ /* 0x040fe400078e00ff */
[C---:B------:R-:W-:Y:S02]  /*0940*/  IMAD.SHL.U32 R9, R33.reuse, 0x2, RZ ;  /* 0x0000000221097824 */ /* 0x040fe400078e00ff */
[----:B------:R-:W-:Y:S01]  /*0950*/  IMAD R2, R12, R3, R13 ;  /* 0x000000030c027224 */ /* 0x000fe200078e020d */
[----:B------:R-:W-:Y:S01]  /*0960*/  SHF.R.S32.HI R3, RZ, 0x1f, R8 ;  /* 0x0000001fff037819 */ /* 0x000fe20000011408 */
[----:B------:R-:W-:Y:S01]  /*0970*/  @!P5 IMAD.IADD R10, R10, 0x1, -R17 ;  /* 0x000000010a0ad824 */ /* 0x000fe200078e0a11 */
[----:B------:R-:W-:Y:S01]  /*0980*/  LOP3.LUT R28, R0, 0x30, R9, 0x48, !PT ;  /* 0x00000030001c7812 */ /* 0x000fe200078e4809 */
[C---:B------:R-:W-:Y:S01]  /*0990*/  IMAD R9, R12.reuse, R14, R15 ;  /* 0x0000000e0c097224 */ /* 0x040fe200078e020f */
[----:B------:R-:W-:Y:S01]  /*09a0*/  ISETP.GT.U32.AND P1, PT, R12, R2, PT ;  /* 0x000000020c00720c */ /* 0x000fe20003f24070 */
[----:B------:R-:W0:Y:S01]  /*09b0*/  LDC R17, c[0x0][0x23c] ;  /* 0x00008f00ff117b82 */ /* 0x000e220000000800 */
[--C-:B------:R-:W-:Y:S01]  /*09c0*/  @!P3 IMAD.IADD R4, R4, 0x1, -R12.reuse ;  /* 0x000000010404b824 */ /* 0x100fe200078e0a0c */
[----:B------:R-:W-:Y:S01]  /*09d0*/  LOP3.LUT R0, R33, 0x3, RZ, 0xc0, !PT ;  /* 0x0000000321007812 */ /* 0x000fe200078ec0ff */
[----:B------:R-:W-:Y:S01]  /*09e0*/  @!P4 IMAD.IADD R5, R5, 0x1, -R12 ;  /* 0x000000010505c824 */ /* 0x000fe200078e0a0c */
[C---:B------:R-:W-:Y:S01]  /*09f0*/  ISETP.GT.U32.AND P5, PT, R12.reuse, R9, PT ;  /* 0x000000090c00720c */ /* 0x040fe20003fa4070 */
[----:B------:R-:W-:Y:S01]  /*0a00*/  @!P6 IMAD.MOV R10, RZ, RZ, -R10 ;  /* 0x000000ffff0ae224 */ /* 0x000fe200078e0a0a */
[----:B------:R-:W-:Y:S01]  /*0a10*/  ISETP.GT.U32.AND P4, PT, R12, R4, PT ;  /* 0x000000040c00720c */ /* 0x000fe20003f84070 */
[----:B------:R-:W-:Y:S01]  /*0a20*/  IMAD R0, R0, 0x88, RZ ;  /* 0x0000008800007824 */ /* 0x000fe200078e02ff */
[----:B------:R-:W-:Y:S01]  /*0a30*/  LEA.HI R39, R3, R8, RZ, 0x6 ;  /* 0x0000000803277211 */ /* 0x000fe200078f30ff */
[----:B------:R-:W-:Y:S01]  /*0a40*/  IMAD.SHL.U32 R3, R33, 0x40, RZ ;  /* 0x0000004021037824 */ /* 0x000fe200078e00ff */
[----:B------:R-:W-:-:S02]  /*0a50*/  LOP3.LUT R8, R31, 0x200, RZ, 0xc0, !PT ;  /* 0x000002001f087812 */ /* 0x000fc400078ec0ff */
[--C-:B------:R-:W-:Y:S01]  /*0a60*/  @!P1 IMAD.IADD R2, R2, 0x1, -R12.reuse ;  /* 0x0000000102029824 */ /* 0x100fe200078e0a0c */
[C---:B------:R-:W-:Y:S02]  /*0a70*/  ISETP.GT.U32.AND P1, PT, R12.reuse, R5, PT ;  /* 0x000000050c00720c */ /* 0x040fe40003f24070 */
[----:B------:R-:W-:Y:S02]  /*0a80*/  LOP3.LUT R3, R3, 0x1c0, RZ, 0xc0, !PT ;  /* 0x000001c003037812 */ /* 0x000fe400078ec0ff */
[--C-:B------:R-:W-:Y:S01]  /*0a90*/  @!P5 IMAD.IADD R9, R9, 0x1, -R12.reuse ;  /* 0x000000010909d824 */ /* 0x100fe200078e0a0c */
[----:B------:R-:W-:Y:S01]  /*0aa0*/  ISETP.GT.U32.AND P5, PT, R12, R2, PT ;  /* 0x000000020c00720c */ /* 0x000fe20003fa4070 */
[----:B------:R-:W-:Y:S01]  /*0ab0*/  @!P4 IMAD.IADD R4, R4, 0x1, -R12 ;  /* 0x000000010404c824 */ /* 0x000fe200078e0a0c */
[----:B------:R-:W-:Y:S02]  /*0ac0*/  ISETP.NE.AND P3, PT, R6, RZ, PT ;  /* 0x000000ff0600720c */ /* 0x000fe40003f65270 */
[----:B------:R-:W-:Y:S01]  /*0ad0*/  ISETP.GT.U32.AND P6, PT, R12, R9, PT ;  /* 0x000000090c00720c */ /* 0x000fe20003fc4070 */
[----:B------:R-:W-:Y:S01]  /*0ae0*/  @!P0 IMAD.MOV R4, RZ, RZ, -R4 ;  /* 0x000000ffff048224 */ /* 0x000fe200078e0a04 */
[----:B------:R-:W-:-:S02]  /*0af0*/  LOP3.LUT R29, R0, 0x17, R29, 0x78, !PT ;  /* 0x00000017001d7812 */ /* 0x000fc400078e781d */
[----:B------:R-:W-:Y:S01]  /*0b00*/  IADD3 R3, R8, UR4, R3 ;  /* 0x0000000408037c10 */ /* 0x000fe2000fffe003 */
[--C-:B------:R-:W-:Y:S01]  /*0b10*/  @!P1 IMAD.IADD R5, R5, 0x1, -R12.reuse ;  /* 0x0000000105059824 */ /* 0x100fe200078e0a0c */
[----:B------:R-:W-:Y:S02]  /*0b20*/  LOP3.LUT R0, R33, 0x3f, RZ, 0xc0, !PT ;  /* 0x0000003f21007812 */ /* 0x000fe400078ec0ff */
[----:B------:R-:W-:Y:S01]  /*0b30*/  ISETP.GE.AND P4, PT, R18, RZ, PT ;  /* 0x000000ff1200720c */ /* 0x000fe20003f86270 */
[----:B------:R-:W-:Y:S01]  /*0b40*/  IMAD.IADD R28, R28, 0x1, R3 ;  /* 0x000000011c1c7824 */ /* 0x000fe200078e0203 */
[----:B------:R-:W-:Y:S01]  /*0b50*/  ISETP.GE.AND P1, PT, R19, RZ, PT ;  /* 0x000000ff1300720c */ /* 0x000fe20003f26270 */
[----:B0-----:R-:W-:Y:S01]  /*0b60*/  IMAD R0, R0, R17, RZ ;  /* 0x0000001100007224 */ /* 0x001fe200078e02ff */
[----:B------:R-:W0:Y:S01]  /*0b70*/  LDC R3, c[0x0][0x238] ;  /* 0x00008e00ff037b82 */ /* 0x000e220000000800 */
[--C-:B------:R-:W-:Y:S01]  /*0b80*/  @!P5 IMAD.IADD R2, R2, 0x1, -R12.reuse ;  /* 0x000000010202d824 */ /* 0x100fe200078e0a0c */
[----:B------:R-:W-:Y:S01]  /*0b90*/  @!P3 LOP3.LUT R10, RZ, R6, RZ, 0x33, !PT ;  /* 0x00000006ff0ab212 */ /* 0x000fe200078e33ff */
[----:B------:R-:W-:Y:S01]  /*0ba0*/  @!P6 IMAD.IADD R9, R9, 0x1, -R12 ;  /* 0x000000010909e824 */ /* 0x000fe200078e0a0c */
[----:B------:R-:W-:-:S02]  /*0bb0*/  IADD3 R15, P5, R0, UR8, RZ ;  /* 0x00000008000f7c10 */ /* 0x000fc4000ffbe0ff */
[----:B------:R-:W-:Y:S01]  /*0bc0*/  ISETP.NE.AND P3, PT, R7, RZ, PT ;  /* 0x000000ff0700720c */ /* 0x000fe20003f65270 */
[----:B------:R-:W-:Y:S01]  /*0bd0*/  IMAD R10, R10, UR5, RZ ;  /* 0x000000050a0a7c24 */ /* 0x000fe2000f8e02ff */
[----:B------:R-:W-:Y:S01]  /*0be0*/  LEA.HI.X.SX32 R13, R0, UR9, 0x1, P5 ;  /* 0x00000009000d7c11 */ /* 0x000fe2000a8f0eff */
[----:B------:R-:W-:Y:S01]  /*0bf0*/  @!P4 IMAD.MOV R5, RZ, RZ, -R5 ;  /* 0x000000ffff05c224 */ /* 0x000fe200078e0a05 */
[----:B------:R-:W-:Y:S01]  /*0c00*/  SHF.R.S32.HI R0, RZ, 0x7, R33 ;  /* 0x00000007ff007819 */ /* 0x000fe20000011421 */
[----:B------:R-:W-:Y:S01]  /*0c10*/  @!P1 IMAD.MOV R2, RZ, RZ, -R2 ;  /* 0x000000ffff029224 */ /* 0x000fe200078e0a02 */
[----:B------:R-:W-:Y:S01]  /*0c20*/  LOP3.LUT R7, RZ, R7, RZ, 0x33, !PT ;  /* 0x00000007ff077212 */ /* 0x000fe200078e33ff */
[----:B------:R-:W-:Y:S01]  /*0c30*/  @!P2 IMAD.MOV R9, RZ, RZ, -R9 ;  /* 0x000000ffff09a224 */ /* 0x000fe200078e0a09 */
[----:B------:R-:W-:Y:S01]  /*0c40*/  SGXT R0, R0, 0x1 ;  /* 0x000000010000781a */ /* 0x000fe20000000200 */
[----:B------:R-:W-:Y:S01]  /*0c50*/  ULDC UR5, c[0x0][0x240] ;  /* 0x0000900000057ab9 */ /* 0x000fe20000000800 */
[----:B------:R-:W-:-:S02]  /*0c60*/  IADD3 R14, P0, R10, UR10, RZ ;  /* 0x0000000a0a0e7c10 */ /* 0x000fc4000ff1e0ff */
[C---:B------:R-:W-:Y:S02]  /*0c70*/  SEL R38, R7.reuse, R4, !P3 ;  /* 0x0000000407267207 */ /* 0x040fe40005800000 */
[C---:B------:R-:W-:Y:S02]  /*0c80*/  SEL R40, R7.reuse, R5, !P3 ;  /* 0x0000000507287207 */ /* 0x040fe40005800000 */
[C---:B------:R-:W-:Y:S01]  /*0c90*/  SEL R42, R7.reuse, R2, !P3 ;  /* 0x00000002072a7207 */ /* 0x040fe20005800000 */
[----:B------:R-:W-:Y:S01]  /*0ca0*/  IMAD R38, R38, UR5, RZ ;  /* 0x0000000526267c24 */ /* 0x000fe2000f8e02ff */
[----:B------:R-:W-:Y:S01]  /*0cb0*/  SEL R44, R7, R9, !P3 ;  /* 0x00000009072c7207 */ /* 0x000fe20005800000 */
[----:B------:R-:W-:Y:S01]  /*0cc0*/  IMAD R40, R40, UR5, RZ ;  /* 0x0000000528287c24 */ /* 0x000fe2000f8e02ff */
[----:B------:R-:W-:Y:S01]  /*0cd0*/  LOP3.LUT R16, R0, 0x88, RZ, 0xc0, !PT ;  /* 0x0000008800107812 */ /* 0x000fe200078ec0ff */
[----:B------:R-:W-:Y:S01]  /*0ce0*/  IMAD R42, R42, UR5, RZ ;  /* 0x000000052a2a7c24 */ /* 0x000fe2000f8e02ff */
[----:B------:R-:W-:Y:S01]  /*0cf0*/  LOP3.LUT R34, R0, 0x90, RZ, 0xc0, !PT ;  /* 0x0000009000227812 */ /* 0x000fe200078ec0ff */
[----:B------:R-:W-:Y:S01]  /*0d00*/  IMAD R44, R44, UR5, RZ ;  /* 0x000000052c2c7c24 */ /* 0x000fe2000f8e02ff */
[----:B------:R-:W-:Y:S01]  /*0d10*/  LEA.HI.X.SX32 R12, R10, UR11, 0x1, P0 ;  /* 0x0000000b0a0c7c11 */ /* 0x000fe200080f0eff */
[----:B------:R-:W-:Y:S01]  /*0d20*/  IMAD.SHL.U32 R2, R17, 0x40, RZ ;  /* 0x0000004011027824 */ /* 0x000fe200078e00ff */
[C---:B------:R-:W-:Y:S01]  /*0d30*/  LOP3.LUT R4, R11.reuse, 0x8, RZ, 0xfc, !PT ;  /* 0x000000080b047812 */ /* 0x040fe200078efcff */
[----:B------:R-:W-:Y:S01]  /*0d40*/  ULDC UR5, c[0x0][0x230] ;  /* 0x00008c0000057ab9 */ /* 0x000fe20000000800 */
[----:B------:R-:W-:-:S02]  /*0d50*/  LOP3.LUT R7, R11, 0x10, RZ, 0xfc, !PT ;  /* 0x000000100b077812 */ /* 0x000fc400078efcff */
[C---:B------:R-:W-:Y:S01]  /*0d60*/  LOP3.LUT R8, R11.reuse, 0x20, RZ, 0xfc, !PT ;  /* 0x000000200b087812 */ /* 0x040fe200078efcff */
[-C--:B0-----:R-:W-:Y:S01]  /*0d70*/  IMAD R4, R4, R3.reuse, RZ ;  /* 0x0000000304047224 */ /* 0x081fe200078e02ff */
[----:B------:R-:W-:Y:S01]  /*0d80*/  LOP3.LUT R9, R11, 0x28, RZ, 0xfc, !PT ;  /* 0x000000280b097812 */ /* 0x000fe200078efcff */
[-C--:B------:R-:W-:Y:S01]  /*0d90*/  IMAD R7, R7, R3.reuse, RZ ;  /* 0x0000000307077224 */ /* 0x080fe200078e02ff */
[C---:B------:R-:W-:Y:S01]  /*0da0*/  LOP3.LUT R10, R11.reuse, 0x30, RZ, 0xfc, !PT ;  /* 0x000000300b0a7812 */ /* 0x040fe200078efcff */
[-C--:B------:R-:W-:Y:S01]  /*0db0*/  IMAD R11, R11, R3.reuse, RZ ;  /* 0x000000030b0b7224 */ /* 0x080fe200078e02ff */
[----:B------:R-:W-:Y:S01]  /*0dc0*/  LEA.HI R6, R33, 0x38, RZ, 0x1b ;  /* 0x0000003821067811 */ /* 0x000fe200078fd8ff */
[-C--:B------:R-:W-:Y:S01]  /*0dd0*/  IMAD R9, R9, R3.reuse, RZ ;  /* 0x0000000309097224 */ /* 0x080fe200078e02ff */
[----:B------:R-:W-:Y:S01]  /*0de0*/  LEA.HI R5, R33, 0x18, RZ, 0x1b ;  /* 0x0000001821057811 */ /* 0x000fe200078fd8ff */
[-C--:B------:R-:W-:Y:S01]  /*0df0*/  IMAD R10, R10, R3.reuse, RZ ;  /* 0x000000030a0a7224 */ /* 0x080fe200078e02ff */
[--C-:B------:R-:W-:Y:S01]  /*0e00*/  LOP3.LUT R0, R16, 0x7f, R33.reuse, 0x78, !PT ;  /* 0x0000007f10007812 */ /* 0x100fe200078e7821 */
[-C--:B------:R-:W-:Y:S01]  /*0e10*/  IMAD R8, R8, R3.reuse, RZ ;  /* 0x0000000308087224 */ /* 0x080fe200078e02ff */
[----:B------:R-:W-:Y:S01]  /*0e20*/  LOP3.LUT R34, R34, 0x7f, R33, 0x78, !PT ;  /* 0x0000007f22227812 */ /* 0x000fe200078e7821 */
[-C--:B------:R-:W-:Y:S01]  /*0e30*/  IMAD R6, R6, R3.reuse, RZ ;  /* 0x0000000306067224 */ /* 0x080fe200078e02ff */
[----:B------:R-:W-:Y:S01]  /*0e40*/  SHF.R.S32.HI R39, RZ, 0x6, R39 ;  /* 0x00000006ff277819 */ /* 0x000fe20000011427 */
[----:B------:R-:W-:Y:S01]  /*0e50*/  IMAD R5, R5, R3, RZ ;  /* 0x0000000305057224 */ /* 0x000fe200078e02ff */
[----:B------:R-:W-:Y:S01]  /*0e60*/  LOP3.LUT R35, R29, 0x8, RZ, 0x3c, !PT ;  /* 0x000000081d237812 */ /* 0x000fe200078e3cff */
[----:B------:R-:W-:Y:S01]  /*0e70*/  IMAD.SHL.U32 R3, R3, 0x40, RZ ;  /* 0x0000004003037824 */ /* 0x000fe200078e00ff */
[----:B------:R-:W-:-:S02]  /*0e80*/  LOP3.LUT R36, R0, 0x10, RZ, 0x3c, !PT ;  /* 0x0000001000247812 */ /* 0x000fc400078e3cff */
[----:B------:R-:W-:Y:S02]  /*0e90*/  LOP3.LUT R37, R34, 0x20, RZ, 0x3c, !PT ;  /* 0x0000002022257812 */ /* 0x000fe400078e3cff */
[----:B------:R-:W-:Y:S02]  /*0ea0*/  SHF.R.S32.HI R46, RZ, 0x1f, R38 ;  /* 0x0000001fff2e7819 */ /* 0x000fe40000011426 */
[----:B------:R-:W-:Y:S02]  /*0eb0*/  SHF.R.S32.HI R48, RZ, 0x1f, R40 ;  /* 0x0000001fff307819 */ /* 0x000fe40000011428 */
[----:B------:R-:W-:Y:S02]  /*0ec0*/  SHF.R.S32.HI R52, RZ, 0x1f, R42 ;  /* 0x0000001fff347819 */ /* 0x000fe4000001142a */
[----:B------:R-:W-:-:S07]  /*0ed0*/  SHF.R.S32.HI R54, RZ, 0x1f, R44 ;  /* 0x0000001fff367819 */ /* 0x000fce000001142c */
.L_x_1:
[----:B------:R-:W-:Y:S02]  /*0ee0*/  LEA.HI R16, R33, 0x18, RZ, 0x1b ;  /* 0x0000001821107811 */ /* 0x000fe400078fd8ff */
[----:B------:R-:W-:Y:S02]  /*0ef0*/  SHF.R.U32.HI R26, RZ, 0x5, R33 ;  /* 0x00000005ff1a7819 */ /* 0x000fe40000011621 */
[----:B------:R-:W-:Y:S02]  /*0f00*/  ISETP.GE.AND P1, PT, R16, UR5, PT ;  /* 0x0000000510007c0c */ /* 0x000fe4000bf26270 */
[----:B------:R-:W-:Y:S02]  /*0f10*/  IADD3 R24, P0, R5, R14, RZ ;  /* 0x0000000e05187210 */ /* 0x000fe40007f1e0ff */
[----:B------:R-:W-:Y:S02]  /*0f20*/  LEA.HI R16, R33, 0x38, RZ, 0x1b ;  /* 0x0000003821107811 */ /* 0x000fe400078fd8ff */
[----:B------:R-:W-:-:S02]  /*0f30*/  SGXT.U32 R26, R26, 0x3 ;  /* 0x000000031a1a781a */ /* 0x000fc40000000000 */
[----:B------:R-:W-:Y:S02]  /*0f40*/  LEA.HI.X.SX32 R25, R5, R12, 0x1, P0 ;  /* 0x0000000c05197211 */ /* 0x000fe400000f0eff */
[----:B------:R-:W-:Y:S02]  /*0f50*/  ISETP.GE.AND P0, PT, R16, UR5, PT ;  /* 0x0000000510007c0c */ /* 0x000fe4000bf06270 */
[C---:B------:R-:W-:Y:S02]  /*0f60*/  LOP3.LUT R16, R26.reuse, 0x8, RZ, 0xfc, !PT ;  /* 0x000000081a107812 */ /* 0x040fe400078efcff */
[C---:B------:R-:W-:Y:S02]  /*0f70*/  ISETP.GE.AND P5, PT, R26.reuse, UR5, PT ;  /* 0x000000051a007c0c */ /* 0x040fe4000bfa6270 */
[----:B------:R-:W-:Y:S02]  /*0f80*/  PRMT R47, RZ, 0x7610, R47 ;  /* 0x00007610ff2f7816 */ /* 0x000fe4000000002f */
[----:B------:R-:W-:-:S02]  /*0f90*/  LOP3.LUT R17, R26, 0x10, RZ, 0xfc, !PT ;  /* 0x000000101a117812 */ /* 0x000fc400078efcff */
[----:B------:R-:W-:Y:S02]  /*0fa0*/  ISETP.GE.AND P3, PT, R16, UR5, PT ;  /* 0x0000000510007c0c */ /* 0x000fe4000bf66270 */
[----:B------:R-:W-:Y:S01]  /*0fb0*/  IADD3 R16, P2, R11, R14, RZ ;  /* 0x0000000e0b107210 */ /* 0x000fe20007f5e0ff */
[----:B------:R0:W2:Y:S01]  /*0fc0*/  @!P1 LDG.E.U8 R47, desc[UR6][R24.64] ;  /* 0x00000006182f9981 */ /* 0x0000a2000c1e1100 */
[----:B------:R-:W-:Y:S02]  /*0fd0*/  LOP3.LUT R19, R26, 0x20, RZ, 0xfc, !PT ;  /* 0x000000201a137812 */ /* 0x000fe400078efcff */
[----:B------:R-:W-:Y:S02]  /*0fe0*/  ISETP.GE.AND P4, PT, R17, UR5, PT ;  /* 0x0000000511007c0c */ /* 0x000fe4000bf86270 */
[----:B------:R-:W-:Y:S02]  /*0ff0*/  PRMT R41, RZ, 0x7610, R41 ;  /* 0x00007610ff297816 */ /* 0x000fe40000000029 */
[----:B------:R-:W-:-:S02]  /*1000*/  LEA.HI.X.SX32 R17, R11, R12, 0x1, P2 ;  /* 0x0000000c0b117211 */ /* 0x000fc400010f0eff */
[----:B------:R-:W-:Y:S02]  /*1010*/  IADD3 R18, P1, R4, R14, RZ ;  /* 0x0000000e04127210 */ /* 0x000fe40007f3e0ff */
[----:B------:R-:W-:Y:S01]  /*1020*/  ISETP.GE.AND P2, PT, R19, UR5, PT ;  /* 0x0000000513007c0c */ /* 0x000fe2000bf46270 */
[----:B------:R1:W3:Y:S01]  /*1030*/  @!P5 LDG.E.U8 R41, desc[UR6][R16.64] ;  /* 0x000000061029d981 */ /* 0x0002e2000c1e1100 */
[----:B------:R-:W-:Y:S02]  /*1040*/  PRMT R43, RZ, 0x7610, R43 ;  /* 0x00007610ff2b7816 */ /* 0x000fe4000000002b */
[----:B------:R-:W-:Y:S02]  /*1050*/  LOP3.LUT R27, R26, 0x28, RZ, 0xfc, !PT ;  /* 0x000000281a1b7812 */ /* 0x000fe400078efcff */
[----:B------:R-:W-:Y:S02]  /*1060*/  LEA.HI.X.SX32 R19, R4, R12, 0x1, P1 ;  /* 0x0000000c04137211 */ /* 0x000fe400008f0eff */
[----:B------:R-:W-:-:S02]  /*1070*/  IADD3 R50, P6, R7, R14, RZ ;  /* 0x0000000e07327210 */ /* 0x000fc40007fde0ff */
[----:B0-----:R-:W-:Y:S01]  /*1080*/  LOP3.LUT R24, R26, 0x30, RZ, 0xfc, !PT ;  /* 0x000000301a187812 */ /* 0x001fe200078efcff */
[----:B------:R0:W4:Y:S01]  /*1090*/  @!P3 LDG.E.U8 R43, desc[UR6][R18.64] ;  /* 0x00000006122bb981 */ /* 0x000122000c1e1100 */
[----:B------:R-:W-:Y:S02]  /*10a0*/  IADD3 R26, P5, R8, R14, RZ ;  /* 0x0000000e081a7210 */ /* 0x000fe40007fbe0ff */
[----:B------:R-:W-:Y:S02]  /*10b0*/  PRMT R45, RZ, 0x7610, R45 ;  /* 0x00007610ff2d7816 */ /* 0x000fe4000000002d */
[----:B------:R-:W-:Y:S02]  /*10c0*/  ISETP.GE.AND P1, PT, R27, UR5, PT ;  /* 0x000000051b007c0c */ /* 0x000fe4000bf26270 */
[----:B------:R-:W-:Y:S02]  /*10d0*/  LEA.HI.X.SX32 R51, R7, R12, 0x1, P6 ;  /* 0x0000000c07337211 */ /* 0x000fe400030f0eff */
[----:B------:R-:W-:-:S02]  /*10e0*/  PRMT R49, RZ, 0x7610, R49 ;  /* 0x00007610ff317816 */ /* 0x000fc40000000031 */
[----:B------:R-:W-:Y:S01]  /*10f0*/  LEA.HI.X.SX32 R27, R8, R12, 0x1, P5 ;  /* 0x0000000c081b7211 */ /* 0x000fe200028f0eff */
[----:B------:R-:W5:Y:S01]  /*1100*/  @!P4 LDG.E.U8 R45, desc[UR6][R50.64] ;  /* 0x00000006322dc981 */ /* 0x000f62000c1e1100 */
[----:B------:R-:W-:Y:S02]  /*1110*/  ISETP.GE.AND P3, PT, R24, UR5, PT ;  /* 0x0000000518007c0c */ /* 0x000fe4000bf66270 */
[-C--:B-1----:R-:W-:Y:S01]  /*1120*/  IADD3 R16, P4, R10, R14.reuse, RZ ;  /* 0x0000000e0a107210 */ /* 0x082fe20007f9e0ff */
[----:B------:R1:W2:Y:S01]  /*1130*/  @!P2 LDG.E.U8 R49, desc[UR6][R26.64] ;  /* 0x000000061a31a981 */ /* 0x0002a2000c1e1100 */
[-C--:B------:R-:W-:Y:S02]  /*1140*/  IADD3 R24, P5, R9, R14.reuse, RZ ;  /* 0x0000000e09187210 */ /* 0x080fe40007fbe0ff */
[----:B0-----:R-:W-:Y:S02]  /*1150*/  IADD3 R18, P2, R6, R14, RZ ;  /* 0x0000000e06127210 */ /* 0x001fe40007f5e0ff */
[----:B------:R-:W-:-:S02]  /*1160*/  PRMT R55, RZ, 0x7610, R55 ;  /* 0x00007610ff377816 */ /* 0x000fc40000000037 */
[-C--:B------:R-:W-:Y:S02]  /*1170*/  LEA.HI.X.SX32 R17, R10, R12.reuse, 0x1, P4 ;  /* 0x0000000c0a117211 */ /* 0x080fe400020f0eff */
[----:B------:R-:W-:Y:S02]  /*1180*/  PRMT R53, RZ, 0x7610, R53 ;  /* 0x00007610ff357816 */ /* 0x000fe40000000035 */
[----:B------:R-:W-:Y:S01]  /*1190*/  PRMT R57, RZ, 0x7610, R57 ;  /* 0x00007610ff397816 */ /* 0x000fe20000000039 */
[----:B------:R0:W4:Y:S01]  /*11a0*/  @!P3 LDG.E.U8 R55, desc[UR6][R16.64] ;  /* 0x000000061037b981 */ /* 0x000122000c1e1100 */
[-C--:B------:R-:W-:Y:S02]  /*11b0*/  LEA.HI.X.SX32 R25, R9, R12.reuse, 0x1, P5 ;  /* 0x0000000c09197211 */ /* 0x080fe400028f0eff */
[----:B------:R-:W-:-:S03]  /*11c0*/  LEA.HI.X.SX32 R19, R6, R12, 0x1, P2 ;  /* 0x0000000c06137211 */ /* 0x000fc600010f0eff */
[----:B------:R0:W4:Y:S04]  /*11d0*/  @!P1 LDG.E.U8 R53, desc[UR6][R24.64] ;  /* 0x0000000618359981 */ /* 0x000128000c1e1100 */
[----:B------:R0:W4:Y:S01]  /*11e0*/  @!P0 LDG.E.U8 R57, desc[UR6][R18.64] ;  /* 0x0000000612398981 */ /* 0x000122000c1e1100 */
[----:B------:R-:W-:Y:S01]  /*11f0*/  BAR.SYNC.DEFER_BLOCKING 0x0 ;  /* 0x0000000000007b1d */ /* 0x000fe20000010000 */
[----:B-1----:R-:W-:Y:S02]  /*1200*/  LOP3.LUT R26, R33, 0x3f, RZ, 0xc0, !PT ;  /* 0x0000003f211a7812 */ /* 0x002fe400078ec0ff */
[----:B------:R-:W-:Y:S02]  /*1210*/  IADD3 RZ, P0, R44, R15, RZ ;  /* 0x0000000f2cff7210 */ /* 0x000fe40007f1e0ff */
[----:B------:R-:W-:-:S02]  /*1220*/  ISETP.GE.AND P3, PT, R26, UR5, PT ;  /* 0x000000051a007c0c */ /* 0x000fc4000bf66270 */
[-C--:B------:R-:W-:Y:S01]  /*1230*/  IADD3 RZ, P1, R40, R15.reuse, RZ ;  /* 0x0000000f28ff7210 */ /* 0x080fe20007f3e0ff */
[----:B------:R-:W-:Y:S01]  /*1240*/  IMAD.X R27, R54, 0x1, R13, P0 ;  /* 0x00000001361b7824 */ /* 0x000fe200000e060d */
[-C--:B------:R-:W-:Y:S02]  /*1250*/  IADD3 RZ, P2, R42, R15.reuse, RZ ;  /* 0x0000000f2aff7210 */ /* 0x080fe40007f5e0ff */
[----:B------:R-:W-:Y:S01]  /*1260*/  IADD3 RZ, P0, R38, R15, RZ ;  /* 0x0000000f26ff7210 */ /* 0x000fe20007f1e0ff */
[----:B------:R-:W-:Y:S01]  /*1270*/  IMAD.IADD R26, R44, 0x1, R15 ;  /* 0x000000012c1a7824 */ /* 0x000fe200078e020f */
[----:B------:R-:W-:Y:S01]  /*1280*/  PRMT R51, RZ, 0x7610, R51 ;  /* 0x00007610ff337816 */ /* 0x000fe20000000033 */
[----:B0-----:R-:W-:Y:S01]  /*1290*/  IMAD.IADD R16, R40, 0x1, R15 ;  /* 0x0000000128107824 */ /* 0x001fe200078e020f */
[----:B------:R-:W-:Y:S01]  /*12a0*/  PRMT R67, RZ, 0x7610, R67 ;  /* 0x00007610ff437816 */ /* 0x000fe20000000043 */
[----:B------:R-:W-:Y:S01]  /*12b0*/  IMAD.X R17, R48, 0x1, R13, P1 ;  /* 0x0000000130117824 */ /* 0x000fe200008e060d */
[----:B------:R-:W-:Y:S01]  /*12c0*/  PRMT R71, RZ, 0x7610, R71 ;  /* 0x00007610ff477816 */ /* 0x000fe20000000047 */
[----:B------:R-:W-:Y:S01]  /*12d0*/  IMAD.IADD R24, R42, 0x1, R15 ;  /* 0x000000012a187824 */ /* 0x000fe200078e020f */
[----:B------:R-:W-:Y:S01]  /*12e0*/  PRMT R69, RZ, 0x7610, R69 ;  /* 0x00007610ff457816 */ /* 0x000fe20000000045 */
[----:B------:R-:W-:-:S02]  /*12f0*/  IMAD.X R25, R52, 0x1, R13, P2 ;  /* 0x0000000134197824 */ /* 0x000fc400010e060d */
[----:B------:R-:W-:Y:S02]  /*1300*/  IMAD.IADD R18, R38, 0x1, R15 ;  /* 0x0000000126127824 */ /* 0x000fe400078e020f */
[----:B------:R-:W-:Y:S01]  /*1310*/  IMAD.X R19, R46, 0x1, R13, P0 ;  /* 0x000000012e137824 */ /* 0x000fe200000e060d */
[----:B---3--:R-:W-:Y:S04]  /*1320*/  STS.U8 [R0+UR4], R41 ;  /* 0x0000002900007988 */ /* 0x008fe80008000004 */
[----:B-----5:R-:W-:Y:S04]  /*1330*/  STS.U8 [R0+UR4+0x200], R45 ;  /* 0x0002002d00007988 */ /* 0x020fe80008000004 */
[----:B--2---:R-:W-:Y:S04]  /*1340*/  STS.U8 [R0+UR4+0x400], R49 ;  /* 0x0004003100007988 */ /* 0x004fe80008000004 */
[----:B----4-:R-:W-:Y:S04]  /*1350*/  STS.U8 [R0+UR4+0x600], R55 ;  /* 0x0006003700007988 */ /* 0x010fe80008000004 */
[----:B------:R-:W-:Y:S04]  /*1360*/  STS.U8 [R36+UR4+0x100], R43 ;  /* 0x0001002b24007988 */ /* 0x000fe80008000004 */
[----:B------:R-:W-:Y:S04]  /*1370*/  STS.U8 [R36+UR4+0x300], R47 ;  /* 0x0003002f24007988 */ /* 0x000fe80008000004 */
[----:B------:R-:W-:Y:S04]  /*1380*/  STS.U8 [R36+UR4+0x500], R53 ;  /* 0x0005003524007988 */ /* 0x000fe80008000004 */
[----:B------:R-:W-:Y:S01]  /*1390*/  STS.U8 [R36+UR4+0x700], R57 ;  /* 0x0007003924007988 */ /* 0x000fe20008000004 */
[----:B------:R-:W-:Y:S06]  /*13a0*/  BAR.SYNC.DEFER_BLOCKING 0x0 ;  /* 0x0000000000007b1d */ /* 0x000fec0000010000 */
[----:B------:R0:W2:Y:S04]  /*13b0*/  @!P3 LDG.E.U8 R51, desc[UR6][R26.64] ;  /* 0x000000061a33b981 */ /* 0x0000a8000c1e1100 */
[----:B------:R-:W3:Y:S04]  /*13c0*/  @!P3 LDG.E.U8 R67, desc[UR6][R16.64] ;  /* 0x000000061043b981 */ /* 0x000ee8000c1e1100 */
[----:B------:R1:W4:Y:S04]  /*13d0*/  @!P3 LDG.E.U8 R71, desc[UR6][R24.64] ;  /* 0x000000061847b981 */ /* 0x000328000c1e1100 */
[----:B------:R-:W5:Y:S04]  /*13e0*/  @!P3 LDG.E.U8 R69, desc[UR6][R18.64] ;  /* 0x000000061245b981 */ /* 0x000f68000c1e1100 */
[----:B------:R-:W-:Y:S04]  /*13f0*/  LDS.U8 R41, [R29+UR4+0x200] ;  /* 0x000200041d297984 */ /* 0x000fe80008000000 */
[----:B------:R-:W1:Y:S04]  /*1400*/  LDS.U8 R56, [R29+UR4+0x220] ;  /* 0x000220041d387984 */ /* 0x000e680008000000 */
[----:B------:R-:W-:Y:S04]  /*1410*/  LDS.U8 R43, [R35+UR4] ;  /* 0x00000004232b7984 */ /* 0x000fe80008000000 */
[----:B------:R-:W1:Y:S04]  /*1420*/  LDS.U8 R58, [R35+UR4+0x20] ;  /* 0x00002004233a7984 */ /* 0x000e680008000000 */
[----:B0-----:R-:W-:Y:S04]  /*1430*/  LDS.U8 R26, [R29+UR4] ;  /* 0x000000041d1a7984 */ /* 0x001fe80008000000 */
[----:B------:R-:W0:Y:S04]  /*1440*/  LDS.U8 R27, [R29+UR4+0x20] ;  /* 0x000020041d1b7984 */ /* 0x000e280008000000 */
[----:B------:R-:W-:Y:S04]  /*1450*/  LDS.U8 R59, [R29+UR4+0x40] ;  /* 0x000040041d3b7984 */ /* 0x000fe80008000000 */
[----:B------:R-:W-:Y:S04]  /*1460*/  LDS.U8 R50, [R29+UR4+0x60] ;  /* 0x000060041d327984 */ /* 0x000fe80008000000 */
[----:B-1----:R-:W-:Y:S04]  /*1470*/  LDS.U8 R24, [R35+UR4+0x200] ;  /* 0x0002000423187984 */ /* 0x002fe80008000000 */
[----:B------:R-:W1:Y:S04]  /*1480*/  LDS.U8 R17, [R35+UR4+0x220] ;  /* 0x0002200423117984 */ /* 0x000e680008000000 */
[----:B------:R-:W-:Y:S01]  /*1490*/  LDS.U8 R61, [R29+UR4+0x240] ;  /* 0x000240041d3d7984 */ /* 0x000fe20008000000 */
[----:B------:R-:W-:-:S03]  /*14a0*/  IMAD R16, R56, 0x100, R41 ;  /* 0x0000010038107824 */ /* 0x000fc600078e0229 */
[----:B------:R-:W-:Y:S04]  /*14b0*/  LDS.U8 R72, [R29+UR4+0x260] ;  /* 0x000260041d487984 */ /* 0x000fe80008000000 */
[----:B------:R-:W-:Y:S01]  /*14c0*/  LDS.U8 R70, [R29+UR4+0x400] ;  /* 0x000400041d467984 */ /* 0x000fe20008000000 */
[----:B------:R-:W-:-:S03]  /*14d0*/  IMAD R25, R58, 0x100, R43 ;  /* 0x000001003a197824 */ /* 0x000fc600078e022b */
[----:B------:R-:W-:Y:S04]  /*14e0*/  LDS.U8 R49, [R29+UR4+0x420] ;  /* 0x000420041d317984 */ /* 0x000fe80008000000 */
        /* <DEDUP_REMOVED lines=9> */
[----:B------:R-:W1:Y:S04]  /*1580*/  LDS.U8 R41, [R29+UR4+0x660] ;  /* 0x000660041d297984 */ /* 0x000e680008000000 */
[----:B------:R-:W-:Y:S04]  /*1590*/  LDS.U8 R55, [R35+UR4+0x400] ;  /* 0x0004000423377984 */ /* 0x000fe80008000000 */
[----:B------:R-:W-:Y:S04]  /*15a0*/  LDS.U8 R66, [R35+UR4+0x420] ;  /* 0x0004200423427984 */ /* 0x000fe80008000000 */
[----:B------:R-:W-:Y:S04]  /*15b0*/  LDS.U8 R43, [R35+UR4+0x440] ;  /* 0x00044004232b7984 */ /* 0x000fe80008000000 */
[----:B------:R-:W-:Y:S04]  /*15c0*/  LDS.U8 R56, [R35+UR4+0x460] ;  /* 0x0004600423387984 */ /* 0x000fe80008000000 */
[----:B------:R-:W-:Y:S04]  /*15d0*/  LDS.U8 R57, [R35+UR4+0x600] ;  /* 0x0006000423397984 */ /* 0x000fe80008000000 */
[----:B------:R-:W-:Y:S04]  /*15e0*/  LDS.U8 R68, [R35+UR4+0x620] ;  /* 0x0006200423447984 */ /* 0x000fe80008000000 */
[----:B------:R-:W-:Y:S04]  /*15f0*/  LDS.U8 R45, [R35+UR4+0x640] ;  /* 0x00064004232d7984 */ /* 0x000fe80008000000 */
[----:B------:R-:W-:Y:S01]  /*1600*/  LDS.U8 R58, [R35+UR4+0x660] ;  /* 0x00066004233a7984 */ /* 0x000fe20008000000 */
[----:B------:R-:W-:Y:S01]  /*1610*/  BAR.SYNC.DEFER_BLOCKING 0x0 ;  /* 0x0000000000007b1d */ /* 0x000fe20000010000 */
[----:B0-----:R-:W-:-:S02]  /*1620*/  IMAD R26, R27, 0x100, R26 ;  /* 0x000001001b1a7824 */ /* 0x001fc400078e021a */
[----:B-1----:R-:W-:-:S03]  /*1630*/  IMAD R17, R17, 0x100, R24 ;  /* 0x0000010011117824 */ /* 0x002fc600078e0218 */
[----:B------:R-:W-:Y:S02]  /*1640*/  F2FP.F16.E4M3.UNPACK_B R24, R26 ;  /* 0x0000001aff18723e */ /* 0x000fe400020006ff */
[----:B------:R-:W-:Y:S02]  /*1650*/  F2FP.F16.E4M3.UNPACK_B R26, R16 ;  /* 0x00000010ff1a723e */ /* 0x000fe400020006ff */
[----:B------:R-:W-:Y:S01]  /*1660*/  F2FP.F16.E4M3.UNPACK_B R27, R17 ;  /* 0x00000011ff1b723e */ /* 0x000fe200020006ff */
[----:B------:R-:W-:Y:S01]  /*1670*/  IMAD R59, R50, 0x100, R59 ;  /* 0x00000100323b7824 */ /* 0x000fe200078e023b */
[----:B------:R-:W-:Y:S01]  /*1680*/  F2FP.F16.E4M3.UNPACK_B R25, R25 ;  /* 0x00000019ff19723e */ /* 0x000fe200020006ff */
[----:B------:R-:W-:Y:S02]  /*1690*/  VIADD R39, R39, 0xffffffff ;  /* 0xffffffff27277836 */ /* 0x000fe40000000000 */
[----:B------:R-:W-:-:S03]  /*16a0*/  IMAD R41, R41, 0x100, R60 ;  /* 0x0000010029297824 */ /* 0x000fc600078e023c */
[----:B------:R-:W-:Y:S01]  /*16b0*/  ISETP.NE.U32.AND P0, PT, R39, RZ, PT ;  /* 0x000000ff2700720c */ /* 0x000fe20003f05070 */
[----:B--2---:R-:W-:Y:S04]  /*16c0*/  STS.U8 [R34+UR4], R51 ;  /* 0x0000003322007988 */ /* 0x004fe80008000004 */
[----:B---3--:R-:W-:Y:S04]  /*16d0*/  STS.U8 [R34+UR4+0x200], R67 ;  /* 0x0002004322007988 */ /* 0x008fe80008000004 */
[----:B----4-:R-:W-:Y:S04]  /*16e0*/  STS.U8 [R37+UR4+0x100], R71 ;  /* 0x0001004725007988 */ /* 0x010fe80008000004 */
[----:B-----5:R-:W-:Y:S01]  /*16f0*/  STS.U8 [R37+UR4+0x300], R69 ;  /* 0x0003004525007988 */ /* 0x020fe20008000004 */
[----:B------:R-:W-:Y:S06]  /*1700*/  BAR.SYNC.DEFER_BLOCKING 0x0 ;  /* 0x0000000000007b1d */ /* 0x000fec0000010000 */
[----:B------:R-:W0:Y:S02]  /*1710*/  LDSM.16.M88.4 R16, [R28] ;  /* 0x000000001c10783b */ /* 0x000e240000000200 */
[----:B0-----:R-:W-:-:S02]  /*1720*/  F2FP.F16.E4M3.UNPACK_B R50, R16 ;  /* 0x00000010ff32723e */ /* 0x001fc400020006ff */
[----:B------:R-:W-:-:S07]  /*1730*/  F2FP.F16.E4M3.UNPACK_B R51, R17 ;  /* 0x00000011ff33723e */ /* 0x000fce00020006ff */
[----:B------:R-:W-:Y:S01]  /*1740*/  HMMA.16816.F32 R24, R24, R50, R20 ;  /* 0x000000321818723c */ /* 0x000fe20000001814 */
[----:B------:R-:W-:-:S06]  /*1750*/  F2FP.F16.E4M3.UNPACK_B R16, R16.H1 ;  /* 0x00000010ff10723e */ /* 0x000fcc00030006ff */
[----:B------:R-:W-:Y:S02]  /*1760*/  IMAD R22, R72, 0x100, R61 ;  /* 0x0000010048167824 */ /* 0x000fe400078e023d */
[----:B------:R-:W-:Y:S02]  /*1770*/  IMAD R21, R74, 0x100, R63 ;  /* 0x000001004a157824 */ /* 0x000fe400078e023f */
[----:B------:R-:W-:Y:S01]  /*1780*/  IMAD R23, R76, 0x100, R65 ;  /* 0x000001004c177824 */ /* 0x000fe200078e0241 */
[----:B------:R-:W-:Y:S02]  /*1790*/  F2FP.F16.E4M3.UNPACK_B R20, R59 ;  /* 0x0000003bff14723e */ /* 0x000fe400020006ff */
[----:B------:R-:W-:Y:S02]  /*17a0*/  F2FP.F16.E4M3.UNPACK_B R22, R22 ;  /* 0x00000016ff16723e */ /* 0x000fe400020006ff */
[----:B------:R-:W-:Y:S02]  /*17b0*/  F2FP.F16.E4M3.UNPACK_B R21, R21 ;  /* 0x00000015ff15723e */ /* 0x000fe400020006ff */
[----:B------:R-:W-:-:S02]  /*17c0*/  F2FP.F16.E4M3.UNPACK_B R23, R23 ;  /* 0x00000017ff17723e */ /* 0x000fc400020006ff */
[----:B------:R-:W-:-:S07]  /*17d0*/  F2FP.F16.E4M3.UNPACK_B R17, R17.H1 ;  /* 0x00000011ff11723e */ /* 0x000fce00030006ff */
[----:B------:R-:W-:Y:S07]  /*17e0*/  HMMA.16816.F32 R20, R20, R16, R24 ;  /* 0x000000101414723c */ /* 0x000fee0000001818 */
[----:B------:R-:W-:Y:S02]  /*17f0*/  IMAD R24, R49, 0x100, R70 ;  /* 0x0000010031187824 */ /* 0x000fe400078e0246 */
[----:B------:R-:W-:Y:S02]  /*1800*/  IMAD R26, R64, 0x100, R53 ;  /* 0x00000100401a7824 */ /* 0x000fe400078e0235 */
[----:B------:R-:W-:-:S02]  /*1810*/  IMAD R25, R66, 0x100, R55 ;  /* 0x0000010042197824 */ /* 0x000fc400078e0237 */
[----:B------:R-:W-:Y:S01]  /*1820*/  IMAD R27, R68, 0x100, R57 ;  /* 0x00000100441b7824 */ /* 0x000fe200078e0239 */
[----:B------:R-:W-:Y:S02]  /*1830*/  F2FP.F16.E4M3.UNPACK_B R24, R24 ;  /* 0x00000018ff18723e */ /* 0x000fe400020006ff */
[----:B------:R-:W-:Y:S02]  /*1840*/  F2FP.F16.E4M3.UNPACK_B R26, R26 ;  /* 0x0000001aff1a723e */ /* 0x000fe400020006ff */
[----:B------:R-:W-:Y:S02]  /*1850*/  F2FP.F16.E4M3.UNPACK_B R25, R25 ;  /* 0x00000019ff19723e */ /* 0x000fe400020006ff */
[----:B------:R-:W-:Y:S02]  /*1860*/  F2FP.F16.E4M3.UNPACK_B R27, R27 ;  /* 0x0000001bff1b723e */ /* 0x000fe400020006ff */
[----:B------:R-:W-:Y:S02]  /*1870*/  F2FP.F16.E4M3.UNPACK_B R16, R18 ;  /* 0x00000012ff10723e */ /* 0x000fe400020006ff */
[----:B------:R-:W-:-:S07]  /*1880*/  F2FP.F16.E4M3.UNPACK_B R17, R19 ;  /* 0x00000013ff11723e */ /* 0x000fce00020006ff */
[----:B------:R-:W-:Y:S01]  /*1890*/  HMMA.16816.F32 R20, R24, R16, R20 ;  /* 0x000000101814723c */ /* 0x000fe20000001814 */
[----:B------:R-:W-:-:S06]  /*18a0*/  IMAD R45, R58, 0x100, R45 ;  /* 0x000001003a2d7824 */ /* 0x000fcc00078e022d */
[----:B------:R-:W-:Y:S02]  /*18b0*/  IMAD R16, R47, 0x100, R62 ;  /* 0x000001002f107824 */ /* 0x000fe400078e023e */
[----:B------:R-:W-:Y:S01]  /*18c0*/  IMAD R17, R56, 0x100, R43 ;  /* 0x0000010038117824 */ /* 0x000fe200078e022b */
[----:B------:R-:W-:Y:S02]  /*18d0*/  F2FP.F16.E4M3.UNPACK_B R24, R18.H1 ;  /* 0x00000012ff18723e */ /* 0x000fe400030006ff */
[----:B------:R-:W-:Y:S02]  /*18e0*/  F2FP.F16.E4M3.UNPACK_B R25, R19.H1 ;  /* 0x00000013ff19723e */ /* 0x000fe400030006ff */
[----:B------:R-:W-:Y:S02]  /*18f0*/  F2FP.F16.E4M3.UNPACK_B R16, R16 ;  /* 0x00000010ff10723e */ /* 0x000fe400020006ff */
[----:B------:R-:W-:Y:S02]  /*1900*/  F2FP.F16.E4M3.UNPACK_B R18, R41 ;  /* 0x00000029ff12723e */ /* 0x000fe400020006ff */
[----:B------:R-:W-:-:S02]  /*1910*/  F2FP.F16.E4M3.UNPACK_B R17, R17 ;  /* 0x00000011ff11723e */ /* 0x000fc400020006ff */
[----:B------:R-:W-:Y:S01]  /*1920*/  F2FP.F16.E4M3.UNPACK_B R19, R45 ;  /* 0x0000002dff13723e */ /* 0x000fe200020006ff */
[----:B------:R-:W-:Y:S01]  /*1930*/  UIADD3 UR5, UR5, -0x40, URZ ;  /* 0xffffffc005057890 */ /* 0x000fe2000fffe03f */
[----:B------:R-:W-:Y:S02]  /*1940*/  IADD3 R15, P1, R2, R15, RZ ;  /* 0x0000000f020f7210 */ /* 0x000fe40007f3e0ff */
[----:B------:R-:W-:-:S03]  /*1950*/  IADD3 R14, P2, R3, R14, RZ ;  /* 0x0000000e030e7210 */ /* 0x000fc60007f5e0ff */
[----:B------:R-:W-:Y:S01]  /*1960*/  HMMA.16816.F32 R20, R16, R24, R20 ;  /* 0x000000181014723c */ /* 0x000fe20000001814 */
[----:B------:R-:W-:Y:S02]  /*1970*/  LEA.HI.X.SX32 R13, R2, R13, 0x1, P1 ;  /* 0x0000000d020d7211 */ /* 0x000fe400008f0eff */
[----:B------:R-:W-:Y:S01]  /*1980*/  LEA.HI.X.SX32 R12, R3, R12, 0x1, P2 ;  /* 0x0000000c030c7211 */ /* 0x000fe200010f0eff */
[----:B------:R-:W-:-:S05]  /*1990*/  NOP ;  /* 0x0000000000007918 */ /* 0x000fca0000000000 */
[----:B------:R-:W-:-:S15]  /*19a0*/  @P0 BRA `(.L_x_1) ;  /* 0xfffffff4004c0947 */ /* 0x000fde000383ffff */
.L_x_0:
[----:B------:R-:W0:Y:S01]  /*19b0*/  S2UR UR5, SR_CgaCtaId ;  /* 0x00000000000579c3 */ /* 0x000e220000008800 */
[----:B------:R-:W1:Y:S01]  /*19c0*/  S2R R4, SR_TID.X ;  /* 0x0000000000047919 */ /* 0x000e620000002100 */
[----:B------:R-:W-:Y:S01]  /*19d0*/  IMAD.SHL.U32 R0, R33, 0x20, RZ ;  /* 0x0000002021007824 */ /* 0x000fe200078e00ff */
[----:B------:R-:W-:Y:S01]  /*19e0*/  SHF.R.S32.HI R2, RZ, 0x6, R33 ;  /* 0x00000006ff027819 */ /* 0x000fe20000011421 */
[----:B------:R-:W-:-:S04]  /*19f0*/  UMOV UR4, 0x400 ;  /* 0x0000040000047882 */ /* 0x000fc80000000000 */
[----:B------:R-:W-:Y:S01]  /*1a00*/  BAR.SYNC.DEFER_BLOCKING 0x0 ;  /* 0x0000000000007b1d */ /* 0x000fe20000010000 */
[----:B------:R-:W-:Y:S02]  /*1a10*/  F2FP.SATFINITE.E4M3.F32.PACK_AB_MERGE_C R20, R21, R20, RZ ;  /* 0x000000141514723e */ /* 0x000fe400048070ff */
[----:B------:R-:W-:Y:S02]  /*1a20*/  LOP3.LUT R0, R0, 0x60, RZ, 0xc0, !PT ;  /* 0x0000006000007812 */ /* 0x000fe400078ec0ff */
[----:B------:R-:W-:Y:S01]  /*1a30*/  SGXT R2, R2, 0x1 ;  /* 0x000000010202781a */ /* 0x000fe20000000200 */
[----:B------:R-:W-:Y:S01]  /*1a40*/  ULDC.64 UR8, c[0x0][0x228] ;  /* 0x00008a0000087ab9 */ /* 0x000fe20000000a00 */
[----:B------:R-:W-:Y:S02]  /*1a50*/  LOP3.LUT R3, R0, 0x1c, R33, 0xf8, !PT ;  /* 0x0000001c00037812 */ /* 0x000fe400078ef821 */
[----:B------:R-:W-:Y:S02]  /*1a60*/  LOP3.LUT R0, R33, 0x20, RZ, 0xc0, !PT ;  /* 0x0000002021007812 */ /* 0x000fe400078ec0ff */
[----:B------:R-:W-:-:S02]  /*1a70*/  LOP3.LUT R3, R3, 0x140, R2, 0x78, !PT ;  /* 0x0000014003037812 */ /* 0x000fc400078e7802 */
[----:B------:R-:W-:Y:S02]  /*1a80*/  F2FP.SATFINITE.E4M3.F32.PACK_AB_MERGE_C R22, R23, R22, RZ ;  /* 0x000000161716723e */ /* 0x000fe400048070ff */
[----:B------:R-:W-:Y:S02]  /*1a90*/  LEA.HI R3, R0, R3, RZ, 0x1c ;  /* 0x0000000300037211 */ /* 0x000fe400078fe0ff */
[----:B------:R-:W-:Y:S01]  /*1aa0*/  LOP3.LUT R31, R31, 0x180, RZ, 0xc0, !PT ;  /* 0x000001801f1f7812 */ /* 0x000fe200078ec0ff */
[----:B0-----:R-:W-:Y:S01]  /*1ab0*/  ULEA UR4, UR5, UR4, 0x18 ;  /* 0x0000000405047291 */ /* 0x001fe2000f8ec03f */
[----:B------:R-:W-:Y:S02]  /*1ac0*/  LOP3.LUT R5, R3, 0x20, RZ, 0x3c, !PT ;  /* 0x0000002003057812 */ /* 0x000fe400078e3cff */
[----:B------:R-:W-:Y:S02]  /*1ad0*/  LOP3.LUT R2, R33, 0xc0, RZ, 0xc0, !PT ;  /* 0x000000c021027812 */ /* 0x000fe400078ec0ff */
[----:B------:R-:W-:-:S02]  /*1ae0*/  SHF.R.U32.HI R9, RZ, 0x5, R33 ;  /* 0x00000005ff097819 */ /* 0x000fc40000011621 */
[----:B------:R-:W-:Y:S02]  /*1af0*/  SHF.R.U32.HI R0, RZ, 0x1, R2 ;  /* 0x00000001ff007819 */ /* 0x000fe40000011602 */
[----:B------:R0:W-:Y:S01]  /*1b00*/  STS.U16 [R3+UR4], R20 ;  /* 0x0000001403007988 */ /* 0x0001e20008000404 */
[----:B-1----:R-:W-:Y:S02]  /*1b10*/  LOP3.LUT R4, R4, 0x1f, RZ, 0xc0, !PT ;  /* 0x0000001f04047812 */ /* 0x002fe400078ec0ff */
[----:B------:R-:W-:Y:S01]  /*1b20*/  SHF.R.U32.HI R2, RZ, 0x5, R33 ;  /* 0x00000005ff027819 */ /* 0x000fe20000011621 */
[----:B------:R-:W-:Y:S01]  /*1b30*/  STS.U16 [R5+UR4+0x80], R22 ;  /* 0x0000801605007988 */ /* 0x000fe20008000404 */
[----:B------:R-:W-:Y:S01]  /*1b40*/  SGXT.U32 R9, R9, 0x3 ;  /* 0x000000030909781a */ /* 0x000fe20000000000 */
[----:B------:R-:W-:Y:S01]  /*1b50*/  IMAD R31, R4, 0x4, R31 ;  /* 0x00000004041f7824 */ /* 0x000fe200078e021f */
[----:B------:R-:W-:Y:S01]  /*1b60*/  BAR.SYNC.DEFER_BLOCKING 0x0 ;  /* 0x0000000000007b1d */ /* 0x000fe20000010000 */
[----:B------:R-:W-:-:S03]  /*1b70*/  ISETP.GE.AND P0, PT, R32, UR8, PT ;  /* 0x0000000820007c0c */ /* 0x000fc6000bf06270 */
[----:B------:R-:W-:Y:S02]  /*1b80*/  LOP3.LUT R31, R31, R0, RZ, 0x3c, !PT ;  /* 0x000000001f1f7212 */ /* 0x000fe400078e3cff */
[----:B------:R-:W-:Y:S01]  /*1b90*/  SGXT.U32 R0, R2, 0x1 ;  /* 0x000000010200781a */ /* 0x000fe20000000000 */
[----:B------:R-:W-:-:S03]  /*1ba0*/  ULDC UR8, c[0x0][0x248] ;  /* 0x0000920000087ab9 */ /* 0x000fc60000000800 */
[----:B------:R-:W-:Y:S01]  /*1bb0*/  IADD3 R31, R31, UR4, R0 ;  /* 0x000000041f1f7c10 */ /* 0x000fe2000fffe000 */
[----:B------:R-:W-:Y:S01]  /*1bc0*/  ULDC UR4, c[0x0][0x244] ;  /* 0x0000910000047ab9 */ /* 0x000fe20000000800 */
[----:B------:R-:W-:Y:S01]  /*1bd0*/  LOP3.LUT R0, R30, R9, RZ, 0xfc, !PT ;  /* 0x000000091e007212 */ /* 0x000fe200078efcff */
[----:B------:R-:W-:Y:S01]  /*1be0*/  IMAD R2, R32, UR4, RZ ;  /* 0x0000000420027c24 */ /* 0x000fe2000f8e02ff */
[----:B------:R-:W-:Y:S01]  /*1bf0*/  ULDC.64 UR4, c[0x0][0x220] ;  /* 0x0000880000047ab9 */ /* 0x000fe20000000a00 */
[----:B------:R-:W-:Y:S02]  /*1c00*/  LOP3.LUT R30, R30, 0x8, R9, 0xfe, !PT ;  /* 0x000000081e1e7812 */ /* 0x000fe400078efe09 */
[----:B0-----:R-:W-:Y:S01]  /*1c10*/  IMAD R3, R0, UR8, RZ ;  /* 0x0000000800037c24 */ /* 0x001fe2000f8e02ff */
[----:B------:R-:W-:Y:S02]  /*1c20*/  IADD3 R4, P2, R2, UR4, RZ ;  /* 0x0000000402047c10 */ /* 0x000fe4000ff5e0ff */
[----:B------:R-:W-:-:S02]  /*1c30*/  ISETP.LT.AND P1, PT, R0, UR9, !P0 ;  /* 0x0000000900007c0c */ /* 0x000fc4000c721270 */
[C---:B------:R-:W-:Y:S01]  /*1c40*/  ISETP.LT.AND P0, PT, R30.reuse, UR9, !P0 ;  /* 0x000000091e007c0c */ /* 0x040fe2000c701270 */
[----:B------:R-:W-:Y:S01]  /*1c50*/  IMAD R30, R30, UR8, RZ ;  /* 0x000000081e1e7c24 */ /* 0x000fe2000f8e02ff */
[----:B------:R-:W-:Y:S01]  /*1c60*/  LEA.HI.X.SX32 R0, R2, UR5, 0x1, P2 ;  /* 0x0000000502007c11 */ /* 0x000fe200090f0eff */
[----:B------:R-:W0:Y:S01]  /*1c70*/  LDS.U8 R7, [R31] ;  /* 0x000000001f077984 */ /* 0x000e220000000000 */
[----:B------:R-:W-:-:S04]  /*1c80*/  IADD3 R2, P2, R3, R4, RZ ;  /* 0x0000000403027210 */ /* 0x000fc80007f5e0ff */
[----:B------:R-:W-:-:S05]  /*1c90*/  LEA.HI.X.SX32 R3, R3, R0, 0x1, P2 ;  /* 0x0000000003037211 */ /* 0x000fca00010f0eff */
[----:B0-----:R0:W-:Y:S01]  /*1ca0*/  @P1 STG.E.U8 desc[UR6][R2.64], R7 ;  /* 0x0000000702001986 */ /* 0x0011e2000c101106 */
[----:B------:R-:W-:Y:S05]  /*1cb0*/  @!P0 EXIT ;  /* 0x000000000000894d */ /* 0x000fea0003800000 */
[----:B------:R-:W1:Y:S01]  /*1cc0*/  LDS.U8 R31, [R31+0x2] ;  /* 0x000002001f1f7984 */ /* 0x000e620000000000 */
[----:B0-----:R-:W-:-:S04]  /*1cd0*/  IADD3 R2, P0, R30, R4, RZ ;  /* 0x000000041e027210 */ /* 0x001fc80007f1e0ff */
[----:B------:R-:W-:-:S05]  /*1ce0*/  LEA.HI.X.SX32 R3, R30, R0, 0x1, P0 ;  /* 0x000000001e037211 */ /* 0x000fca00000f0eff */
[----:B-1----:R-:W-:Y:S01]  /*1cf0*/  STG.E.U8 desc[UR6][R2.64], R31 ;  /* 0x0000001f02007986 */ /* 0x002fe2000c101106 */
[----:B------:R-:W-:Y:S05]  /*1d00*/  EXIT ;  /* 0x000000000000794d */ /* 0x000fea0003800000 */
.L_x_2:
[----:B------:R-:W-:-:S00]  /*1d10*/  BRA `(.L_x_2) ;  /* 0xfffffffc00fc7947 */ /* 0x000fc0000383ffff */
[----:B------:R-:W-:-:S00]  /*1d20*/  NOP ;  /* 0x0000000000007918 */ /* 0x000fc00000000000 */
        /* <DEDUP_REMOVED lines=13> */
.L_x_3:


//--------------------- .nv.shared.matmul_kernel  --------------------------
	.section	.nv.shared.matmul_kernel,"aw",@nobits
	.sectionflags	@""
	.align	16
	.zero		1024


//--------------------- .nv.shared.reserved.0     --------------------------
	.section	.nv.shared.reserved.0,"aw",@nobits
	.weak		__nv_reservedSMEM_offset_0_alias
	.size		__nv_reservedSMEM_offset_0_alias, 0, 0
	.other		__nv_reservedSMEM_offset_0_alias,@"STO_CUDA_RESERVED_SHARED STV_DEFAULT"
__nv_reservedSMEM_offset_0_alias:
	.zero		0


//--------------------- .nv.constant0.matmul_kernel --------------------------
	.section	.nv.constant0.matmul_kernel,"a",@progbits
	.sectionflags	@""
	.align	4
.nv.constant0.matmul_kernel:
	.zero		608


//--------------------- SYMBOLS --------------------------

	.type		.nv.reservedSmem.offset0,@object
	.size		.nv.reservedSmem.offset0,0x4
